//
// Generated by NVIDIA NVVM Compiler
//
// Compiler Build ID: CL-36424714
// Cuda compilation tools, release 13.0, V13.0.88
// Based on NVVM 20.0.0
//

.version 9.0
.target sm_100
.address_size 64

	// .globl	_Z17waveSliceTransmitP6float2Pfiff
.global .align 4 .b8 __cudart_i2opi_f[24] = {65, 144, 67, 60, 153, 149, 98, 219, 192, 221, 52, 245, 209, 87, 39, 252, 41, 21, 68, 78, 110, 131, 249, 162};

.visible .entry _Z17waveSliceTransmitP6float2Pfiff(
	.param .u64 .ptr .align 1 _Z17waveSliceTransmitP6float2Pfiff_param_0,
	.param .u64 .ptr .align 1 _Z17waveSliceTransmitP6float2Pfiff_param_1,
	.param .u32 _Z17waveSliceTransmitP6float2Pfiff_param_2,
	.param .f32 _Z17waveSliceTransmitP6float2Pfiff_param_3,
	.param .f32 _Z17waveSliceTransmitP6float2Pfiff_param_4
)
{
	.local .align 4 .b8 	__local_depot0[28];
	.reg .b64 	%SP;
	.reg .b64 	%SPL;
	.reg .pred 	%p<20>;
	.reg .b32 	%r<91>;
	.reg .b32 	%f<59>;
	.reg .b64 	%rd<46>;
	.reg .b64 	%fd<5>;

	mov.u64 	%SPL, __local_depot0;
	ld.param.u64 	%rd15, [_Z17waveSliceTransmitP6float2Pfiff_param_0];
	ld.param.u64 	%rd16, [_Z17waveSliceTransmitP6float2Pfiff_param_1];
	ld.param.u32 	%r33, [_Z17waveSliceTransmitP6float2Pfiff_param_2];
	ld.param.f32 	%f12, [_Z17waveSliceTransmitP6float2Pfiff_param_3];
	ld.param.f32 	%f13, [_Z17waveSliceTransmitP6float2Pfiff_param_4];
	add.u64 	%rd1, %SPL, 0;
	add.u64 	%rd2, %SPL, 0;
	mul.f32 	%f1, %f12, %f13;
	setp.lt.s32 	%p1, %r33, 1;
	@%p1 bra 	$L__BB0_21;
	mov.u32 	%r35, %ntid.x;
	mov.u32 	%r36, %ctaid.x;
	mov.u32 	%r37, %tid.x;
	mad.lo.s32 	%r1, %r35, %r36, %r37;
	mov.u32 	%r38, %nctaid.x;
	mul.lo.s32 	%r2, %r38, %r35;
	cvta.to.global.u64 	%rd3, %rd16;
	cvta.to.global.u64 	%rd4, %rd15;
	mov.b32 	%r82, 0;
	mov.u64 	%rd31, __cudart_i2opi_f;
$L__BB0_2:
	add.s32 	%r4, %r1, %r82;
	setp.ge.s32 	%p2, %r4, %r33;
	@%p2 bra 	$L__BB0_20;
	mul.wide.s32 	%rd19, %r4, 4;
	add.s64 	%rd20, %rd3, %rd19;
	ld.global.f32 	%f14, [%rd20];
	mul.f32 	%f2, %f1, %f14;
	mul.f32 	%f15, %f2, 0f3F22F983;
	cvt.rni.s32.f32 	%r90, %f15;
	cvt.rn.f32.s32 	%f16, %r90;
	fma.rn.f32 	%f17, %f16, 0fBFC90FDA, %f2;
	fma.rn.f32 	%f18, %f16, 0fB3A22168, %f17;
	fma.rn.f32 	%f58, %f16, 0fA7C234C5, %f18;
	abs.f32 	%f4, %f2;
	setp.ltu.f32 	%p3, %f4, 0f47CE4780;
	mov.u32 	%r86, %r90;
	mov.f32 	%f57, %f58;
	@%p3 bra 	$L__BB0_11;
	setp.neu.f32 	%p4, %f4, 0f7F800000;
	@%p4 bra 	$L__BB0_6;
	mov.f32 	%f21, 0f00000000;
	mul.rn.f32 	%f57, %f2, %f21;
	mov.b32 	%r86, 0;
	bra.uni 	$L__BB0_11;
$L__BB0_6:
	mov.b32 	%r6, %f2;
	shl.b32 	%r40, %r6, 8;
	or.b32  	%r7, %r40, -2147483648;
	mov.b64 	%rd44, 0;
	mov.b32 	%r83, 0;
	mov.u64 	%rd42, %rd31;
	mov.u64 	%rd43, %rd2;
$L__BB0_7:
	.pragma "nounroll";
	ld.global.nc.u32 	%r41, [%rd42];
	mad.wide.u32 	%rd23, %r41, %r7, %rd44;
	shr.u64 	%rd44, %rd23, 32;
	st.local.u32 	[%rd43], %rd23;
	add.s32 	%r83, %r83, 1;
	add.s64 	%rd43, %rd43, 4;
	add.s64 	%rd42, %rd42, 4;
	setp.ne.s32 	%p5, %r83, 6;
	@%p5 bra 	$L__BB0_7;
	shr.u32 	%r42, %r6, 23;
	st.local.u32 	[%rd2+24], %rd44;
	and.b32  	%r10, %r42, 31;
	and.b32  	%r43, %r42, 224;
	add.s32 	%r44, %r43, -128;
	shr.u32 	%r45, %r44, 5;
	mul.wide.u32 	%rd24, %r45, 4;
	sub.s64 	%rd11, %rd2, %rd24;
	ld.local.u32 	%r84, [%rd11+24];
	ld.local.u32 	%r85, [%rd11+20];
	setp.eq.s32 	%p6, %r10, 0;
	@%p6 bra 	$L__BB0_10;
	shf.l.wrap.b32 	%r84, %r85, %r84, %r10;
	ld.local.u32 	%r46, [%rd11+16];
	shf.l.wrap.b32 	%r85, %r46, %r85, %r10;
$L__BB0_10:
	shr.u32 	%r47, %r84, 30;
	shf.l.wrap.b32 	%r48, %r85, %r84, 2;
	shl.b32 	%r49, %r85, 2;
	shr.u32 	%r50, %r48, 31;
	add.s32 	%r51, %r50, %r47;
	neg.s32 	%r52, %r51;
	setp.lt.s32 	%p7, %r6, 0;
	selp.b32 	%r86, %r52, %r51, %p7;
	xor.b32  	%r53, %r48, %r6;
	shr.s32 	%r54, %r48, 31;
	xor.b32  	%r55, %r54, %r48;
	xor.b32  	%r56, %r54, %r49;
	cvt.u64.u32 	%rd25, %r55;
	shl.b64 	%rd26, %rd25, 32;
	cvt.u64.u32 	%rd27, %r56;
	or.b64  	%rd28, %rd26, %rd27;
	cvt.rn.f64.s64 	%fd1, %rd28;
	mul.f64 	%fd2, %fd1, 0d3BF921FB54442D19;
	cvt.rn.f32.f64 	%f19, %fd2;
	neg.f32 	%f20, %f19;
	setp.lt.s32 	%p8, %r53, 0;
	selp.f32 	%f57, %f20, %f19, %p8;
$L__BB0_11:
	setp.ltu.f32 	%p9, %f4, 0f47CE4780;
	add.s32 	%r58, %r86, 1;
	mul.rn.f32 	%f22, %f57, %f57;
	and.b32  	%r59, %r86, 1;
	setp.eq.b32 	%p10, %r59, 1;
	selp.f32 	%f23, %f57, 0f3F800000, %p10;
	fma.rn.f32 	%f24, %f22, %f23, 0f00000000;
	fma.rn.f32 	%f25, %f22, 0f37CBAC00, 0fBAB607ED;
	selp.f32 	%f26, 0fB94D4153, %f25, %p10;
	selp.f32 	%f27, 0f3C0885E4, 0f3D2AAABB, %p10;
	fma.rn.f32 	%f28, %f26, %f22, %f27;
	selp.f32 	%f29, 0fBE2AAAA8, 0fBEFFFFFF, %p10;
	fma.rn.f32 	%f30, %f28, %f22, %f29;
	fma.rn.f32 	%f31, %f30, %f24, %f23;
	and.b32  	%r60, %r58, 2;
	setp.eq.s32 	%p11, %r60, 0;
	mov.f32 	%f32, 0f00000000;
	sub.f32 	%f33, %f32, %f31;
	selp.f32 	%f8, %f31, %f33, %p11;
	@%p9 bra 	$L__BB0_19;
	setp.neu.f32 	%p12, %f4, 0f7F800000;
	@%p12 bra 	$L__BB0_14;
	mov.f32 	%f36, 0f00000000;
	mul.rn.f32 	%f58, %f2, %f36;
	mov.b32 	%r90, 0;
	bra.uni 	$L__BB0_19;
$L__BB0_14:
	mov.b32 	%r19, %f2;
	shl.b32 	%r62, %r19, 8;
	or.b32  	%r20, %r62, -2147483648;
	mov.b64 	%rd45, 0;
	mov.b32 	%r87, 0;
$L__BB0_15:
	.pragma "nounroll";
	mul.wide.u32 	%rd30, %r87, 4;
	add.s64 	%rd32, %rd31, %rd30;
	ld.global.nc.u32 	%r63, [%rd32];
	mad.wide.u32 	%rd33, %r63, %r20, %rd45;
	shr.u64 	%rd45, %rd33, 32;
	add.s64 	%rd34, %rd1, %rd30;
	st.local.u32 	[%rd34], %rd33;
	add.s32 	%r87, %r87, 1;
	setp.ne.s32 	%p13, %r87, 6;
	@%p13 bra 	$L__BB0_15;
	shr.u32 	%r64, %r19, 23;
	st.local.u32 	[%rd1+24], %rd45;
	and.b32  	%r23, %r64, 31;
	and.b32  	%r65, %r64, 224;
	add.s32 	%r66, %r65, -128;
	shr.u32 	%r67, %r66, 5;
	mul.wide.u32 	%rd35, %r67, 4;
	sub.s64 	%rd14, %rd1, %rd35;
	ld.local.u32 	%r88, [%rd14+24];
	ld.local.u32 	%r89, [%rd14+20];
	setp.eq.s32 	%p14, %r23, 0;
	@%p14 bra 	$L__BB0_18;
	shf.l.wrap.b32 	%r88, %r89, %r88, %r23;
	ld.local.u32 	%r68, [%rd14+16];
	shf.l.wrap.b32 	%r89, %r68, %r89, %r23;
$L__BB0_18:
	shr.u32 	%r69, %r88, 30;
	shf.l.wrap.b32 	%r70, %r89, %r88, 2;
	shl.b32 	%r71, %r89, 2;
	shr.u32 	%r72, %r70, 31;
	add.s32 	%r73, %r72, %r69;
	neg.s32 	%r74, %r73;
	setp.lt.s32 	%p15, %r19, 0;
	selp.b32 	%r90, %r74, %r73, %p15;
	xor.b32  	%r75, %r70, %r19;
	shr.s32 	%r76, %r70, 31;
	xor.b32  	%r77, %r76, %r70;
	xor.b32  	%r78, %r76, %r71;
	cvt.u64.u32 	%rd36, %r77;
	shl.b64 	%rd37, %rd36, 32;
	cvt.u64.u32 	%rd38, %r78;
	or.b64  	%rd39, %rd37, %rd38;
	cvt.rn.f64.s64 	%fd3, %rd39;
	mul.f64 	%fd4, %fd3, 0d3BF921FB54442D19;
	cvt.rn.f32.f64 	%f34, %fd4;
	neg.f32 	%f35, %f34;
	setp.lt.s32 	%p16, %r75, 0;
	selp.f32 	%f58, %f35, %f34, %p16;
$L__BB0_19:
	mul.rn.f32 	%f37, %f58, %f58;
	and.b32  	%r80, %r90, 1;
	setp.eq.b32 	%p17, %r80, 1;
	selp.f32 	%f38, 0f3F800000, %f58, %p17;
	fma.rn.f32 	%f39, %f37, %f38, 0f00000000;
	fma.rn.f32 	%f40, %f37, 0f37CBAC00, 0fBAB607ED;
	selp.f32 	%f41, %f40, 0fB94D4153, %p17;
	selp.f32 	%f42, 0f3D2AAABB, 0f3C0885E4, %p17;
	fma.rn.f32 	%f43, %f41, %f37, %f42;
	selp.f32 	%f44, 0fBEFFFFFF, 0fBE2AAAA8, %p17;
	fma.rn.f32 	%f45, %f43, %f37, %f44;
	fma.rn.f32 	%f46, %f45, %f39, %f38;
	and.b32  	%r81, %r90, 2;
	setp.eq.s32 	%p18, %r81, 0;
	mov.f32 	%f47, 0f00000000;
	sub.f32 	%f48, %f47, %f46;
	selp.f32 	%f49, %f46, %f48, %p18;
	mul.wide.s32 	%rd40, %r4, 8;
	add.s64 	%rd41, %rd4, %rd40;
	ld.global.v2.f32 	{%f50, %f51}, [%rd41];
	mul.f32 	%f52, %f8, %f50;
	mul.f32 	%f53, %f51, %f49;
	sub.f32 	%f54, %f52, %f53;
	mul.f32 	%f55, %f50, %f49;
	fma.rn.f32 	%f56, %f8, %f51, %f55;
	st.global.v2.f32 	[%rd41], {%f54, %f56};
$L__BB0_20:
	add.s32 	%r82, %r82, %r2;
	setp.lt.s32 	%p19, %r82, %r33;
	@%p19 bra 	$L__BB0_2;
$L__BB0_21:
	ret;

}
	// .globl	_Z18waveSpacePropagateP6float2iifff
.visible .entry _Z18waveSpacePropagateP6float2iifff(
	.param .u64 .ptr .align 1 _Z18waveSpacePropagateP6float2iifff_param_0,
	.param .u32 _Z18waveSpacePropagateP6float2iifff_param_1,
	.param .u32 _Z18waveSpacePropagateP6float2iifff_param_2,
	.param .f32 _Z18waveSpacePropagateP6float2iifff_param_3,
	.param .f32 _Z18waveSpacePropagateP6float2iifff_param_4,
	.param .f32 _Z18waveSpacePropagateP6float2iifff_param_5
)
{
	.local .align 4 .b8 	__local_depot1[28];
	.reg .b64 	%SP;
	.reg .b64 	%SPL;
	.reg .pred 	%p<23>;
	.reg .b32 	%r<126>;
	.reg .b32 	%f<81>;
	.reg .b64 	%rd<47>;
	.reg .b64 	%fd<5>;

	mov.u64 	%SPL, __local_depot1;
	ld.param.u32 	%r35, [_Z18waveSpacePropagateP6float2iifff_param_1];
	ld.param.u32 	%r36, [_Z18waveSpacePropagateP6float2iifff_param_2];
	ld.param.f32 	%f17, [_Z18waveSpacePropagateP6float2iifff_param_5];
	add.u64 	%rd1, %SPL, 0;
	add.u64 	%rd2, %SPL, 0;
	mul.lo.s32 	%r1, %r36, %r35;
	setp.lt.s32 	%p1, %r1, 1;
	@%p1 bra 	$L__BB1_23;
	mov.u32 	%r38, %ntid.x;
	rcp.rn.f32 	%f18, %f17;
	mov.f32 	%f19, 0f3F000000;
	div.rn.f32 	%f20, %f19, %f17;
	mul.f32 	%f21, %f20, 0f3F2AACDA;
	mov.u32 	%r39, %ctaid.x;
	mov.u32 	%r40, %tid.x;
	mad.lo.s32 	%r2, %r38, %r39, %r40;
	add.s32 	%r41, %r35, 1;
	shr.u32 	%r42, %r41, 31;
	add.s32 	%r43, %r41, %r42;
	shr.s32 	%r3, %r43, 1;
	add.s32 	%r44, %r36, 1;
	shr.u32 	%r45, %r44, 31;
	add.s32 	%r46, %r44, %r45;
	shr.s32 	%r4, %r46, 1;
	shr.u32 	%r47, %r35, 31;
	add.s32 	%r48, %r35, %r47;
	shr.s32 	%r49, %r48, 1;
	neg.s32 	%r5, %r49;
	shr.u32 	%r50, %r36, 31;
	add.s32 	%r51, %r36, %r50;
	shr.s32 	%r52, %r51, 1;
	neg.s32 	%r6, %r52;
	mul.f32 	%f1, %f21, %f21;
	cvt.rn.f32.s32 	%f22, %r36;
	div.rn.f32 	%f2, %f18, %f22;
	cvt.rn.f32.s32 	%f23, %r35;
	div.rn.f32 	%f3, %f18, %f23;
	mov.b32 	%r117, 0;
	mov.u64 	%rd26, __cudart_i2opi_f;
$L__BB1_2:
	add.s32 	%r8, %r2, %r117;
	setp.ge.s32 	%p2, %r8, %r1;
	@%p2 bra 	$L__BB1_22;
	div.s32 	%r53, %r8, %r36;
	mul.lo.s32 	%r54, %r53, %r36;
	sub.s32 	%r55, %r8, %r54;
	setp.ge.s32 	%p3, %r53, %r3;
	selp.s32 	%r56, -1, 0, %p3;
	xor.b32  	%r57, %r35, %r56;
	shr.u32 	%r58, %r57, 31;
	add.s32 	%r59, %r57, %r58;
	shr.s32 	%r60, %r59, 1;
	setp.ge.s32 	%p4, %r55, %r4;
	selp.s32 	%r61, -1, 0, %p4;
	xor.b32  	%r62, %r36, %r61;
	shr.u32 	%r63, %r62, 31;
	add.s32 	%r64, %r62, %r63;
	shr.s32 	%r65, %r64, 1;
	add.s32 	%r66, %r53, %r5;
	add.s32 	%r67, %r66, %r60;
	cvt.rn.f32.s32 	%f24, %r67;
	mul.f32 	%f25, %f3, %f24;
	add.s32 	%r68, %r55, %r6;
	add.s32 	%r69, %r68, %r65;
	cvt.rn.f32.s32 	%f26, %r69;
	mul.f32 	%f27, %f2, %f26;
	mul.f32 	%f28, %f27, %f27;
	fma.rn.f32 	%f4, %f25, %f25, %f28;
	setp.gtu.f32 	%p5, %f4, %f1;
	@%p5 bra 	$L__BB1_21;
	ld.param.f32 	%f78, [_Z18waveSpacePropagateP6float2iifff_param_4];
	ld.param.f32 	%f77, [_Z18waveSpacePropagateP6float2iifff_param_3];
	mul.f32 	%f29, %f78, 0f40490FDB;
	mul.f32 	%f30, %f77, %f29;
	mul.f32 	%f5, %f30, %f4;
	mul.f32 	%f31, %f5, 0f3F22F983;
	cvt.rni.s32.f32 	%r125, %f31;
	cvt.rn.f32.s32 	%f32, %r125;
	fma.rn.f32 	%f33, %f32, 0fBFC90FDA, %f5;
	fma.rn.f32 	%f34, %f32, 0fB3A22168, %f33;
	fma.rn.f32 	%f80, %f32, 0fA7C234C5, %f34;
	abs.f32 	%f7, %f5;
	setp.ltu.f32 	%p6, %f7, 0f47CE4780;
	mov.u32 	%r121, %r125;
	mov.f32 	%f79, %f80;
	@%p6 bra 	$L__BB1_12;
	setp.neu.f32 	%p7, %f7, 0f7F800000;
	@%p7 bra 	$L__BB1_7;
	mov.f32 	%f37, 0f00000000;
	mul.rn.f32 	%f79, %f5, %f37;
	mov.b32 	%r121, 0;
	bra.uni 	$L__BB1_12;
$L__BB1_7:
	mov.b32 	%r10, %f5;
	mov.b64 	%rd45, 0;
	mov.b32 	%r118, 0;
	mov.u64 	%rd43, __cudart_i2opi_f;
	mov.u64 	%rd44, %rd2;
$L__BB1_8:
	.pragma "nounroll";
	ld.global.nc.u32 	%r71, [%rd43];
	shl.b32 	%r72, %r10, 8;
	or.b32  	%r73, %r72, -2147483648;
	mad.wide.u32 	%rd18, %r71, %r73, %rd45;
	shr.u64 	%rd45, %rd18, 32;
	st.local.u32 	[%rd44], %rd18;
	add.s32 	%r118, %r118, 1;
	add.s64 	%rd44, %rd44, 4;
	add.s64 	%rd43, %rd43, 4;
	setp.ne.s32 	%p8, %r118, 6;
	@%p8 bra 	$L__BB1_8;
	shr.u32 	%r74, %r10, 23;
	st.local.u32 	[%rd2+24], %rd45;
	and.b32  	%r13, %r74, 31;
	and.b32  	%r75, %r74, 224;
	add.s32 	%r76, %r75, -128;
	shr.u32 	%r77, %r76, 5;
	mul.wide.u32 	%rd19, %r77, 4;
	sub.s64 	%rd9, %rd2, %rd19;
	ld.local.u32 	%r119, [%rd9+24];
	ld.local.u32 	%r120, [%rd9+20];
	setp.eq.s32 	%p9, %r13, 0;
	@%p9 bra 	$L__BB1_11;
	shf.l.wrap.b32 	%r119, %r120, %r119, %r13;
	ld.local.u32 	%r78, [%rd9+16];
	shf.l.wrap.b32 	%r120, %r78, %r120, %r13;
$L__BB1_11:
	shr.u32 	%r79, %r119, 30;
	shf.l.wrap.b32 	%r80, %r120, %r119, 2;
	shl.b32 	%r81, %r120, 2;
	shr.u32 	%r82, %r80, 31;
	add.s32 	%r83, %r82, %r79;
	neg.s32 	%r84, %r83;
	setp.lt.s32 	%p10, %r10, 0;
	selp.b32 	%r121, %r84, %r83, %p10;
	xor.b32  	%r85, %r80, %r10;
	shr.s32 	%r86, %r80, 31;
	xor.b32  	%r87, %r86, %r80;
	xor.b32  	%r88, %r86, %r81;
	cvt.u64.u32 	%rd20, %r87;
	shl.b64 	%rd21, %rd20, 32;
	cvt.u64.u32 	%rd22, %r88;
	or.b64  	%rd23, %rd21, %rd22;
	cvt.rn.f64.s64 	%fd1, %rd23;
	mul.f64 	%fd2, %fd1, 0d3BF921FB54442D19;
	cvt.rn.f32.f64 	%f35, %fd2;
	neg.f32 	%f36, %f35;
	setp.lt.s32 	%p11, %r85, 0;
	selp.f32 	%f79, %f36, %f35, %p11;
$L__BB1_12:
	setp.ltu.f32 	%p12, %f7, 0f47CE4780;
	add.s32 	%r90, %r121, 1;
	mul.rn.f32 	%f38, %f79, %f79;
	and.b32  	%r91, %r121, 1;
	setp.eq.b32 	%p13, %r91, 1;
	selp.f32 	%f39, %f79, 0f3F800000, %p13;
	fma.rn.f32 	%f40, %f38, %f39, 0f00000000;
	fma.rn.f32 	%f41, %f38, 0f37CBAC00, 0fBAB607ED;
	selp.f32 	%f42, 0fB94D4153, %f41, %p13;
	selp.f32 	%f43, 0f3C0885E4, 0f3D2AAABB, %p13;
	fma.rn.f32 	%f44, %f42, %f38, %f43;
	selp.f32 	%f45, 0fBE2AAAA8, 0fBEFFFFFF, %p13;
	fma.rn.f32 	%f46, %f44, %f38, %f45;
	fma.rn.f32 	%f47, %f46, %f40, %f39;
	and.b32  	%r92, %r90, 2;
	setp.eq.s32 	%p14, %r92, 0;
	mov.f32 	%f48, 0f00000000;
	sub.f32 	%f49, %f48, %f47;
	selp.f32 	%f11, %f47, %f49, %p14;
	@%p12 bra 	$L__BB1_20;
	setp.neu.f32 	%p15, %f7, 0f7F800000;
	@%p15 bra 	$L__BB1_15;
	mov.f32 	%f52, 0f00000000;
	mul.rn.f32 	%f80, %f5, %f52;
	mov.b32 	%r125, 0;
	bra.uni 	$L__BB1_20;
$L__BB1_15:
	mov.b32 	%r22, %f5;
	mov.b64 	%rd46, 0;
	mov.b32 	%r122, 0;
$L__BB1_16:
	.pragma "nounroll";
	mul.wide.u32 	%rd25, %r122, 4;
	add.s64 	%rd27, %rd26, %rd25;
	ld.global.nc.u32 	%r94, [%rd27];
	shl.b32 	%r95, %r22, 8;
	or.b32  	%r96, %r95, -2147483648;
	mad.wide.u32 	%rd28, %r94, %r96, %rd46;
	shr.u64 	%rd46, %rd28, 32;
	add.s64 	%rd29, %rd1, %rd25;
	st.local.u32 	[%rd29], %rd28;
	add.s32 	%r122, %r122, 1;
	setp.ne.s32 	%p16, %r122, 6;
	@%p16 bra 	$L__BB1_16;
	shr.u32 	%r97, %r22, 23;
	st.local.u32 	[%rd1+24], %rd46;
	and.b32  	%r25, %r97, 31;
	and.b32  	%r98, %r97, 224;
	add.s32 	%r99, %r98, -128;
	shr.u32 	%r100, %r99, 5;
	mul.wide.u32 	%rd30, %r100, 4;
	sub.s64 	%rd12, %rd1, %rd30;
	ld.local.u32 	%r123, [%rd12+24];
	ld.local.u32 	%r124, [%rd12+20];
	setp.eq.s32 	%p17, %r25, 0;
	@%p17 bra 	$L__BB1_19;
	shf.l.wrap.b32 	%r123, %r124, %r123, %r25;
	ld.local.u32 	%r101, [%rd12+16];
	shf.l.wrap.b32 	%r124, %r101, %r124, %r25;
$L__BB1_19:
	shr.u32 	%r102, %r123, 30;
	shf.l.wrap.b32 	%r103, %r124, %r123, 2;
	shl.b32 	%r104, %r124, 2;
	shr.u32 	%r105, %r103, 31;
	add.s32 	%r106, %r105, %r102;
	neg.s32 	%r107, %r106;
	setp.lt.s32 	%p18, %r22, 0;
	selp.b32 	%r125, %r107, %r106, %p18;
	xor.b32  	%r108, %r103, %r22;
	shr.s32 	%r109, %r103, 31;
	xor.b32  	%r110, %r109, %r103;
	xor.b32  	%r111, %r109, %r104;
	cvt.u64.u32 	%rd31, %r110;
	shl.b64 	%rd32, %rd31, 32;
	cvt.u64.u32 	%rd33, %r111;
	or.b64  	%rd34, %rd32, %rd33;
	cvt.rn.f64.s64 	%fd3, %rd34;
	mul.f64 	%fd4, %fd3, 0d3BF921FB54442D19;
	cvt.rn.f32.f64 	%f50, %fd4;
	neg.f32 	%f51, %f50;
	setp.lt.s32 	%p19, %r108, 0;
	selp.f32 	%f80, %f51, %f50, %p19;
$L__BB1_20:
	ld.param.u64 	%rd41, [_Z18waveSpacePropagateP6float2iifff_param_0];
	mul.rn.f32 	%f53, %f80, %f80;
	and.b32  	%r113, %r125, 1;
	setp.eq.b32 	%p20, %r113, 1;
	selp.f32 	%f54, 0f3F800000, %f80, %p20;
	fma.rn.f32 	%f55, %f53, %f54, 0f00000000;
	fma.rn.f32 	%f56, %f53, 0f37CBAC00, 0fBAB607ED;
	selp.f32 	%f57, %f56, 0fB94D4153, %p20;
	selp.f32 	%f58, 0f3D2AAABB, 0f3C0885E4, %p20;
	fma.rn.f32 	%f59, %f57, %f53, %f58;
	selp.f32 	%f60, 0fBEFFFFFF, 0fBE2AAAA8, %p20;
	fma.rn.f32 	%f61, %f59, %f53, %f60;
	fma.rn.f32 	%f62, %f61, %f55, %f54;
	and.b32  	%r114, %r125, 2;
	setp.eq.s32 	%p21, %r114, 0;
	mov.f32 	%f63, 0f00000000;
	sub.f32 	%f64, %f63, %f62;
	selp.f32 	%f65, %f62, %f64, %p21;
	cvta.to.global.u64 	%rd35, %rd41;
	mul.wide.s32 	%rd36, %r8, 8;
	add.s64 	%rd37, %rd35, %rd36;
	ld.global.v2.f32 	{%f66, %f67}, [%rd37];
	mul.f32 	%f68, %f67, %f65;
	fma.rn.f32 	%f69, %f11, %f66, %f68;
	mul.f32 	%f70, %f11, %f67;
	mul.f32 	%f71, %f66, %f65;
	sub.f32 	%f72, %f70, %f71;
	cvt.rn.f32.u32 	%f73, %r1;
	div.rn.f32 	%f74, %f69, %f73;
	div.rn.f32 	%f75, %f72, %f73;
	st.global.v2.f32 	[%rd37], {%f74, %f75};
	bra.uni 	$L__BB1_22;
$L__BB1_21:
	ld.param.u64 	%rd42, [_Z18waveSpacePropagateP6float2iifff_param_0];
	cvta.to.global.u64 	%rd38, %rd42;
	mul.wide.s32 	%rd39, %r8, 8;
	add.s64 	%rd40, %rd38, %rd39;
	mov.f32 	%f76, 0f00000000;
	st.global.v2.f32 	[%rd40], {%f76, %f76};
$L__BB1_22:
	mov.u32 	%r115, %nctaid.x;
	mov.u32 	%r116, %ntid.x;
	mad.lo.s32 	%r117, %r115, %r116, %r117;
	setp.lt.s32 	%p22, %r117, %r1;
	@%p22 bra 	$L__BB1_2;
$L__BB1_23:
	ret;

}
	// .globl	_Z17waveLensPropagateP6float2iifffff
.visible .entry _Z17waveLensPropagateP6float2iifffff(
	.param .u64 .ptr .align 1 _Z17waveLensPropagateP6float2iifffff_param_0,
	.param .u32 _Z17waveLensPropagateP6float2iifffff_param_1,
	.param .u32 _Z17waveLensPropagateP6float2iifffff_param_2,
	.param .f32 _Z17waveLensPropagateP6float2iifffff_param_3,
	.param .f32 _Z17waveLensPropagateP6float2iifffff_param_4,
	.param .f32 _Z17waveLensPropagateP6float2iifffff_param_5,
	.param .f32 _Z17waveLensPropagateP6float2iifffff_param_6,
	.param .f32 _Z17waveLensPropagateP6float2iifffff_param_7
)
{
	.local .align 4 .b8 	__local_depot2[28];
	.reg .b64 	%SP;
	.reg .b64 	%SPL;
	.reg .pred 	%p<23>;
	.reg .b32 	%r<126>;
	.reg .b32 	%f<88>;
	.reg .b64 	%rd<47>;
	.reg .b64 	%fd<5>;

	mov.u64 	%SPL, __local_depot2;
	ld.param.u32 	%r34, [_Z17waveLensPropagateP6float2iifffff_param_1];
	ld.param.u32 	%r35, [_Z17waveLensPropagateP6float2iifffff_param_2];
	ld.param.f32 	%f20, [_Z17waveLensPropagateP6float2iifffff_param_3];
	ld.param.f32 	%f18, [_Z17waveLensPropagateP6float2iifffff_param_4];
	ld.param.f32 	%f21, [_Z17waveLensPropagateP6float2iifffff_param_5];
	ld.param.f32 	%f22, [_Z17waveLensPropagateP6float2iifffff_param_7];
	add.u64 	%rd1, %SPL, 0;
	add.u64 	%rd2, %SPL, 0;
	mul.lo.s32 	%r1, %r35, %r34;
	rcp.rn.f32 	%f1, %f20;
	div.rn.f32 	%f2, %f22, %f18;
	mul.f32 	%f23, %f21, 0f3FC90FDB;
	mul.f32 	%f24, %f23, 0f4B189680;
	mul.f32 	%f25, %f18, %f24;
	mul.f32 	%f26, %f18, %f25;
	mul.f32 	%f3, %f18, %f26;
	setp.lt.s32 	%p1, %r1, 1;
	@%p1 bra 	$L__BB2_23;
	add.s32 	%r37, %r34, 1;
	shr.u32 	%r38, %r37, 31;
	add.s32 	%r39, %r37, %r38;
	shr.s32 	%r2, %r39, 1;
	add.s32 	%r40, %r35, 1;
	shr.u32 	%r41, %r40, 31;
	add.s32 	%r42, %r40, %r41;
	shr.s32 	%r3, %r42, 1;
	shr.u32 	%r43, %r34, 31;
	add.s32 	%r44, %r34, %r43;
	shr.s32 	%r45, %r44, 1;
	neg.s32 	%r4, %r45;
	shr.u32 	%r46, %r35, 31;
	add.s32 	%r47, %r35, %r46;
	shr.s32 	%r48, %r47, 1;
	neg.s32 	%r5, %r48;
	mul.f32 	%f4, %f2, %f2;
	cvt.rn.f32.s32 	%f27, %r35;
	div.rn.f32 	%f5, %f1, %f27;
	cvt.rn.f32.s32 	%f28, %r34;
	div.rn.f32 	%f6, %f1, %f28;
	mov.b32 	%r117, 0;
	mov.u64 	%rd26, __cudart_i2opi_f;
$L__BB2_2:
	mov.u32 	%r49, %ntid.x;
	mov.u32 	%r50, %ctaid.x;
	mov.u32 	%r51, %tid.x;
	mad.lo.s32 	%r52, %r49, %r50, %r51;
	add.s32 	%r7, %r52, %r117;
	setp.ge.s32 	%p2, %r7, %r1;
	@%p2 bra 	$L__BB2_22;
	div.s32 	%r53, %r7, %r35;
	mul.lo.s32 	%r54, %r53, %r35;
	sub.s32 	%r55, %r7, %r54;
	setp.ge.s32 	%p3, %r53, %r2;
	selp.s32 	%r56, -1, 0, %p3;
	xor.b32  	%r57, %r34, %r56;
	shr.u32 	%r58, %r57, 31;
	add.s32 	%r59, %r57, %r58;
	shr.s32 	%r60, %r59, 1;
	setp.ge.s32 	%p4, %r55, %r3;
	selp.s32 	%r61, -1, 0, %p4;
	xor.b32  	%r62, %r35, %r61;
	shr.u32 	%r63, %r62, 31;
	add.s32 	%r64, %r62, %r63;
	shr.s32 	%r65, %r64, 1;
	add.s32 	%r66, %r53, %r4;
	add.s32 	%r67, %r66, %r60;
	cvt.rn.f32.s32 	%f29, %r67;
	mul.f32 	%f30, %f6, %f29;
	add.s32 	%r68, %r55, %r5;
	add.s32 	%r69, %r68, %r65;
	cvt.rn.f32.s32 	%f31, %r69;
	mul.f32 	%f32, %f5, %f31;
	mul.f32 	%f33, %f32, %f32;
	fma.rn.f32 	%f7, %f30, %f30, %f33;
	setp.gtu.f32 	%p5, %f7, %f4;
	@%p5 bra 	$L__BB2_21;
	ld.param.f32 	%f85, [_Z17waveLensPropagateP6float2iifffff_param_6];
	ld.param.f32 	%f84, [_Z17waveLensPropagateP6float2iifffff_param_4];
	mul.f32 	%f34, %f3, %f7;
	mul.f32 	%f35, %f85, 0fC0490FDB;
	mul.f32 	%f36, %f84, %f35;
	mul.f32 	%f37, %f36, %f7;
	fma.rn.f32 	%f8, %f7, %f34, %f37;
	mul.f32 	%f38, %f8, 0f3F22F983;
	cvt.rni.s32.f32 	%r125, %f38;
	cvt.rn.f32.s32 	%f39, %r125;
	fma.rn.f32 	%f40, %f39, 0fBFC90FDA, %f8;
	fma.rn.f32 	%f41, %f39, 0fB3A22168, %f40;
	fma.rn.f32 	%f87, %f39, 0fA7C234C5, %f41;
	abs.f32 	%f10, %f8;
	setp.ltu.f32 	%p6, %f10, 0f47CE4780;
	mov.u32 	%r121, %r125;
	mov.f32 	%f86, %f87;
	@%p6 bra 	$L__BB2_12;
	setp.neu.f32 	%p7, %f10, 0f7F800000;
	@%p7 bra 	$L__BB2_7;
	mov.f32 	%f44, 0f00000000;
	mul.rn.f32 	%f86, %f8, %f44;
	mov.b32 	%r121, 0;
	bra.uni 	$L__BB2_12;
$L__BB2_7:
	mov.b32 	%r9, %f8;
	mov.b64 	%rd45, 0;
	mov.b32 	%r118, 0;
	mov.u64 	%rd43, __cudart_i2opi_f;
	mov.u64 	%rd44, %rd2;
$L__BB2_8:
	.pragma "nounroll";
	ld.global.nc.u32 	%r71, [%rd43];
	shl.b32 	%r72, %r9, 8;
	or.b32  	%r73, %r72, -2147483648;
	mad.wide.u32 	%rd18, %r71, %r73, %rd45;
	shr.u64 	%rd45, %rd18, 32;
	st.local.u32 	[%rd44], %rd18;
	add.s32 	%r118, %r118, 1;
	add.s64 	%rd44, %rd44, 4;
	add.s64 	%rd43, %rd43, 4;
	setp.ne.s32 	%p8, %r118, 6;
	@%p8 bra 	$L__BB2_8;
	shr.u32 	%r74, %r9, 23;
	st.local.u32 	[%rd2+24], %rd45;
	and.b32  	%r12, %r74, 31;
	and.b32  	%r75, %r74, 224;
	add.s32 	%r76, %r75, -128;
	shr.u32 	%r77, %r76, 5;
	mul.wide.u32 	%rd19, %r77, 4;
	sub.s64 	%rd9, %rd2, %rd19;
	ld.local.u32 	%r119, [%rd9+24];
	ld.local.u32 	%r120, [%rd9+20];
	setp.eq.s32 	%p9, %r12, 0;
	@%p9 bra 	$L__BB2_11;
	shf.l.wrap.b32 	%r119, %r120, %r119, %r12;
	ld.local.u32 	%r78, [%rd9+16];
	shf.l.wrap.b32 	%r120, %r78, %r120, %r12;
$L__BB2_11:
	shr.u32 	%r79, %r119, 30;
	shf.l.wrap.b32 	%r80, %r120, %r119, 2;
	shl.b32 	%r81, %r120, 2;
	shr.u32 	%r82, %r80, 31;
	add.s32 	%r83, %r82, %r79;
	neg.s32 	%r84, %r83;
	setp.lt.s32 	%p10, %r9, 0;
	selp.b32 	%r121, %r84, %r83, %p10;
	xor.b32  	%r85, %r80, %r9;
	shr.s32 	%r86, %r80, 31;
	xor.b32  	%r87, %r86, %r80;
	xor.b32  	%r88, %r86, %r81;
	cvt.u64.u32 	%rd20, %r87;
	shl.b64 	%rd21, %rd20, 32;
	cvt.u64.u32 	%rd22, %r88;
	or.b64  	%rd23, %rd21, %rd22;
	cvt.rn.f64.s64 	%fd1, %rd23;
	mul.f64 	%fd2, %fd1, 0d3BF921FB54442D19;
	cvt.rn.f32.f64 	%f42, %fd2;
	neg.f32 	%f43, %f42;
	setp.lt.s32 	%p11, %r85, 0;
	selp.f32 	%f86, %f43, %f42, %p11;
$L__BB2_12:
	setp.ltu.f32 	%p12, %f10, 0f47CE4780;
	add.s32 	%r90, %r121, 1;
	mul.rn.f32 	%f45, %f86, %f86;
	and.b32  	%r91, %r121, 1;
	setp.eq.b32 	%p13, %r91, 1;
	selp.f32 	%f46, %f86, 0f3F800000, %p13;
	fma.rn.f32 	%f47, %f45, %f46, 0f00000000;
	fma.rn.f32 	%f48, %f45, 0f37CBAC00, 0fBAB607ED;
	selp.f32 	%f49, 0fB94D4153, %f48, %p13;
	selp.f32 	%f50, 0f3C0885E4, 0f3D2AAABB, %p13;
	fma.rn.f32 	%f51, %f49, %f45, %f50;
	selp.f32 	%f52, 0fBE2AAAA8, 0fBEFFFFFF, %p13;
	fma.rn.f32 	%f53, %f51, %f45, %f52;
	fma.rn.f32 	%f54, %f53, %f47, %f46;
	and.b32  	%r92, %r90, 2;
	setp.eq.s32 	%p14, %r92, 0;
	mov.f32 	%f55, 0f00000000;
	sub.f32 	%f56, %f55, %f54;
	selp.f32 	%f14, %f54, %f56, %p14;
	@%p12 bra 	$L__BB2_20;
	setp.neu.f32 	%p15, %f10, 0f7F800000;
	@%p15 bra 	$L__BB2_15;
	mov.f32 	%f59, 0f00000000;
	mul.rn.f32 	%f87, %f8, %f59;
	mov.b32 	%r125, 0;
	bra.uni 	$L__BB2_20;
$L__BB2_15:
	mov.b32 	%r21, %f8;
	mov.b64 	%rd46, 0;
	mov.b32 	%r122, 0;
$L__BB2_16:
	.pragma "nounroll";
	mul.wide.u32 	%rd25, %r122, 4;
	add.s64 	%rd27, %rd26, %rd25;
	ld.global.nc.u32 	%r94, [%rd27];
	shl.b32 	%r95, %r21, 8;
	or.b32  	%r96, %r95, -2147483648;
	mad.wide.u32 	%rd28, %r94, %r96, %rd46;
	shr.u64 	%rd46, %rd28, 32;
	add.s64 	%rd29, %rd1, %rd25;
	st.local.u32 	[%rd29], %rd28;
	add.s32 	%r122, %r122, 1;
	setp.ne.s32 	%p16, %r122, 6;
	@%p16 bra 	$L__BB2_16;
	shr.u32 	%r97, %r21, 23;
	st.local.u32 	[%rd1+24], %rd46;
	and.b32  	%r24, %r97, 31;
	and.b32  	%r98, %r97, 224;
	add.s32 	%r99, %r98, -128;
	shr.u32 	%r100, %r99, 5;
	mul.wide.u32 	%rd30, %r100, 4;
	sub.s64 	%rd12, %rd1, %rd30;
	ld.local.u32 	%r123, [%rd12+24];
	ld.local.u32 	%r124, [%rd12+20];
	setp.eq.s32 	%p17, %r24, 0;
	@%p17 bra 	$L__BB2_19;
	shf.l.wrap.b32 	%r123, %r124, %r123, %r24;
	ld.local.u32 	%r101, [%rd12+16];
	shf.l.wrap.b32 	%r124, %r101, %r124, %r24;
$L__BB2_19:
	shr.u32 	%r102, %r123, 30;
	shf.l.wrap.b32 	%r103, %r124, %r123, 2;
	shl.b32 	%r104, %r124, 2;
	shr.u32 	%r105, %r103, 31;
	add.s32 	%r106, %r105, %r102;
	neg.s32 	%r107, %r106;
	setp.lt.s32 	%p18, %r21, 0;
	selp.b32 	%r125, %r107, %r106, %p18;
	xor.b32  	%r108, %r103, %r21;
	shr.s32 	%r109, %r103, 31;
	xor.b32  	%r110, %r109, %r103;
	xor.b32  	%r111, %r109, %r104;
	cvt.u64.u32 	%rd31, %r110;
	shl.b64 	%rd32, %rd31, 32;
	cvt.u64.u32 	%rd33, %r111;
	or.b64  	%rd34, %rd32, %rd33;
	cvt.rn.f64.s64 	%fd3, %rd34;
	mul.f64 	%fd4, %fd3, 0d3BF921FB54442D19;
	cvt.rn.f32.f64 	%f57, %fd4;
	neg.f32 	%f58, %f57;
	setp.lt.s32 	%p19, %r108, 0;
	selp.f32 	%f87, %f58, %f57, %p19;
$L__BB2_20:
	ld.param.u64 	%rd41, [_Z17waveLensPropagateP6float2iifffff_param_0];
	mul.rn.f32 	%f60, %f87, %f87;
	and.b32  	%r113, %r125, 1;
	setp.eq.b32 	%p20, %r113, 1;
	selp.f32 	%f61, 0f3F800000, %f87, %p20;
	fma.rn.f32 	%f62, %f60, %f61, 0f00000000;
	fma.rn.f32 	%f63, %f60, 0f37CBAC00, 0fBAB607ED;
	selp.f32 	%f64, %f63, 0fB94D4153, %p20;
	selp.f32 	%f65, 0f3D2AAABB, 0f3C0885E4, %p20;
	fma.rn.f32 	%f66, %f64, %f60, %f65;
	selp.f32 	%f67, 0fBEFFFFFF, 0fBE2AAAA8, %p20;
	fma.rn.f32 	%f68, %f66, %f60, %f67;
	fma.rn.f32 	%f69, %f68, %f62, %f61;
	and.b32  	%r114, %r125, 2;
	setp.eq.s32 	%p21, %r114, 0;
	mov.f32 	%f70, 0f00000000;
	sub.f32 	%f71, %f70, %f69;
	selp.f32 	%f72, %f69, %f71, %p21;
	cvta.to.global.u64 	%rd35, %rd41;
	mul.wide.s32 	%rd36, %r7, 8;
	add.s64 	%rd37, %rd35, %rd36;
	ld.global.v2.f32 	{%f73, %f74}, [%rd37];
	mul.f32 	%f75, %f74, %f72;
	fma.rn.f32 	%f76, %f14, %f73, %f75;
	mul.f32 	%f77, %f14, %f74;
	mul.f32 	%f78, %f73, %f72;
	sub.f32 	%f79, %f77, %f78;
	cvt.rn.f32.u32 	%f80, %r1;
	div.rn.f32 	%f81, %f76, %f80;
	div.rn.f32 	%f82, %f79, %f80;
	st.global.v2.f32 	[%rd37], {%f81, %f82};
	bra.uni 	$L__BB2_22;
$L__BB2_21:
	ld.param.u64 	%rd42, [_Z17waveLensPropagateP6float2iifffff_param_0];
	cvta.to.global.u64 	%rd38, %rd42;
	mul.wide.s32 	%rd39, %r7, 8;
	add.s64 	%rd40, %rd38, %rd39;
	mov.f32 	%f83, 0f00000000;
	st.global.v2.f32 	[%rd40], {%f83, %f83};
$L__BB2_22:
	mov.u32 	%r115, %nctaid.x;
	mov.u32 	%r116, %ntid.x;
	mad.lo.s32 	%r117, %r115, %r116, %r117;
	setp.lt.s32 	%p22, %r117, %r1;
	@%p22 bra 	$L__BB2_2;
$L__BB2_23:
	ret;

}


// ===== COMPILED SASS (sm_100) =====

	.target	sm_100

	.elftype	@"ET_EXEC"


//--------------------- .note.nv.tkinfo           --------------------------
	.section	.note.nv.tkinfo,"",@"SHT_NOTE"
	.sectionflags	@"SHF_NOTE_NV_TKINFO"
	.tkinfo
        /*0018*/ 	.word	0x00000002
        /*0030*/ 	.string	""
        /*0030*/ 	.string	"ptxas"
        /*0030*/ 	.string	"Cuda compilation tools, release 13.0, V13.0.88"
        /*0030*/ 	.string	"Build cuda_13.0.r13.0/compiler.36424714_0"
        /*0030*/ 	.string	"-arch sm_100 -m 64 "



//--------------------- .note.nv.cuinfo           --------------------------
	.section	.note.nv.cuinfo,"",@"SHT_NOTE"
	.sectionflags	@"SHF_NOTE_NV_CUINFO"
        /*0018*/ 	.short	0x0002
        /*001a*/ 	.short	0x0064
        /*001c*/ 	.short	0x0082
	.zero		2


//--------------------- .nv.info                  --------------------------
	.section	.nv.info,"",@"SHT_CUDA_INFO"
	.align	4


	//----- nvinfo : EIATTR_REGCOUNT
	.align		4
        /*0000*/ 	.byte	0x04, 0x2f
        /*0002*/ 	.short	(.L_2 - .L_1)
	.align		4
.L_1:
        /*0004*/ 	.word	index@(_Z17waveSliceTransmitP6float2Pfiff)
        /*0008*/ 	.word	0x0000001e


	//----- nvinfo : EIATTR_FRAME_SIZE
	.align		4
.L_2:
        /*000c*/ 	.byte	0x04, 0x11
        /*000e*/ 	.short	(.L_4 - .L_3)
	.align		4
.L_3:
        /*0010*/ 	.word	index@(_Z17waveSliceTransmitP6float2Pfiff)
        /*0014*/ 	.word	0x00000000


	//----- nvinfo : EIATTR_REGCOUNT
	.align		4
.L_4:
        /*0018*/ 	.byte	0x04, 0x2f
        /*001a*/ 	.short	(.L_6 - .L_5)
	.align		4
.L_5:
        /*001c*/ 	.word	index@(_Z18waveSpacePropagateP6float2iifff)
        /*0020*/ 	.word	0x0000001a


	//----- nvinfo : EIATTR_FRAME_SIZE
	.align		4
.L_6:
        /*0024*/ 	.byte	0x04, 0x11
        /*0026*/ 	.short	(.L_8 - .L_7)
	.align		4
.L_7:
        /*0028*/ 	.word	index@($__internal_3_$__cuda_sm3x_div_rn_noftz_f32_slowpath)
        /*002c*/ 	.word	0x00000020


	//----- nvinfo : EIATTR_FRAME_SIZE
	.align		4
.L_8:
        /*0030*/ 	.byte	0x04, 0x11
        /*0032*/ 	.short	(.L_10 - .L_9)
	.align		4
.L_9:
        /*0034*/ 	.word	index@($__internal_2_$__cuda_sm20_rcp_rn_f32_slowpath)
        /*0038*/ 	.word	0x00000020


	//----- nvinfo : EIATTR_FRAME_SIZE
	.align		4
.L_10:
        /*003c*/ 	.byte	0x04, 0x11
        /*003e*/ 	.short	(.L_12 - .L_11)
	.align		4
.L_11:
        /*0040*/ 	.word	index@(_Z18waveSpacePropagateP6float2iifff)
        /*0044*/ 	.word	0x00000020


	//----- nvinfo : EIATTR_REGCOUNT
	.align		4
.L_12:
        /*0048*/ 	.byte	0x04, 0x2f
        /*004a*/ 	.short	(.L_14 - .L_13)
	.align		4
.L_13:
        /*004c*/ 	.word	index@(_Z17waveLensPropagateP6float2iifffff)
        /*0050*/ 	.word	0x0000001a


	//----- nvinfo : EIATTR_FRAME_SIZE
	.align		4
.L_14:
        /*0054*/ 	.byte	0x04, 0x11
        /*0056*/ 	.short	(.L_16 - .L_15)
	.align		4
.L_15:
        /*0058*/ 	.word	index@($__internal_1_$__cuda_sm3x_div_rn_noftz_f32_slowpath)
        /*005c*/ 	.word	0x00000020


	//----- nvinfo : EIATTR_FRAME_SIZE
	.align		4
.L_16:
        /*0060*/ 	.byte	0x04, 0x11
        /*0062*/ 	.short	(.L_18 - .L_17)
	.align		4
.L_17:
        /*0064*/ 	.word	index@($__internal_0_$__cuda_sm20_rcp_rn_f32_slowpath)
        /*0068*/ 	.word	0x00000020


	//----- nvinfo : EIATTR_FRAME_SIZE
	.align		4
.L_18:
        /*006c*/ 	.byte	0x04, 0x11
        /*006e*/ 	.short	(.L_20 - .L_19)
	.align		4
.L_19:
        /*0070*/ 	.word	index@(_Z17waveLensPropagateP6float2iifffff)
        /*0074*/ 	.word	0x00000020


	//----- nvinfo : EIATTR_MIN_STACK_SIZE
	.align		4
.L_20:
        /*0078*/ 	.byte	0x04, 0x12
        /*007a*/ 	.short	(.L_22 - .L_21)
	.align		4
.L_21:
        /*007c*/ 	.word	index@(_Z17waveLensPropagateP6float2iifffff)
        /*0080*/ 	.word	0x00000020


	//----- nvinfo : EIATTR_MIN_STACK_SIZE
	.align		4
.L_22:
        /*0084*/ 	.byte	0x04, 0x12
        /*0086*/ 	.short	(.L_24 - .L_23)
	.align		4
.L_23:
        /*0088*/ 	.word	index@(_Z18waveSpacePropagateP6float2iifff)
        /*008c*/ 	.word	0x00000020


	//----- nvinfo : EIATTR_MIN_STACK_SIZE
	.align		4
.L_24:
        /*0090*/ 	.byte	0x04, 0x12
        /*0092*/ 	.short	(.L_26 - .L_25)
	.align		4
.L_25:
        /*0094*/ 	.word	index@(_Z17waveSliceTransmitP6float2Pfiff)
        /*0098*/ 	.word	0x00000000
.L_26:


//--------------------- .nv.compat                --------------------------
	.section	.nv.compat,"",@"SHT_CUDA_COMPAT_INFO"
	.align	4
        /*0000*/ 	.byte	0x02, 0x09, 0x00, 0x00, 0x02, 0x02, 0x01, 0x00, 0x02, 0x05, 0x05, 0x00, 0x03, 0x07, 0x01, 0x01
        /*0010*/ 	.byte	0x02, 0x03, 0x00, 0x00, 0x02, 0x06, 0x01, 0x00, 0x04, 0x0b, 0x08, 0x00, 0x01, 0x00, 0x00, 0x00
        /*0020*/ 	.byte	0x00, 0x00, 0x00, 0x00


//--------------------- .nv.info._Z17waveLensPropagateP6float2iifffff --------------------------
	.section	.nv.info._Z17waveLensPropagateP6float2iifffff,"",@"SHT_CUDA_INFO"
	.sectionflags	@""
	.align	4


	//----- nvinfo : EIATTR_CUDA_API_VERSION
	.align		4
        /*0000*/ 	.byte	0x04, 0x37
        /*0002*/ 	.short	(.L_28 - .L_27)
.L_27:
        /*0004*/ 	.word	0x00000082


	//----- nvinfo : EIATTR_KPARAM_INFO
	.align		4
.L_28:
        /*0008*/ 	.byte	0x04, 0x17
        /*000a*/ 	.short	(.L_30 - .L_29)
.L_29:
        /*000c*/ 	.word	0x00000000
        /*0010*/ 	.short	0x0007
        /*0012*/ 	.short	0x0020
        /*0014*/ 	.byte	0x00, 0xf0, 0x11, 0x00


	//----- nvinfo : EIATTR_KPARAM_INFO
	.align		4
.L_30:
        /*0018*/ 	.byte	0x04, 0x17
        /*001a*/ 	.short	(.L_32 - .L_31)
.L_31:
        /*001c*/ 	.word	0x00000000
        /*0020*/ 	.short	0x0006
        /*0022*/ 	.short	0x001c
        /*0024*/ 	.byte	0x00, 0xf0, 0x11, 0x00


	//----- nvinfo : EIATTR_KPARAM_INFO
	.align		4
.L_32:
        /*0028*/ 	.byte	0x04, 0x17
        /*002a*/ 	.short	(.L_34 - .L_33)
.L_33:
        /*002c*/ 	.word	0x00000000
        /*0030*/ 	.short	0x0005
        /*0032*/ 	.short	0x0018
        /*0034*/ 	.byte	0x00, 0xf0, 0x11, 0x00


	//----- nvinfo : EIATTR_KPARAM_INFO
	.align		4
.L_34:
        /*0038*/ 	.byte	0x04, 0x17
        /*003a*/ 	.short	(.L_36 - .L_35)
.L_35:
        /*003c*/ 	.word	0x00000000
        /*0040*/ 	.short	0x0004
        /*0042*/ 	.short	0x0014
        /*0044*/ 	.byte	0x00, 0xf0, 0x11, 0x00


	//----- nvinfo : EIATTR_KPARAM_INFO
	.align		4
.L_36:
        /*0048*/ 	.byte	0x04, 0x17
        /*004a*/ 	.short	(.L_38 - .L_37)
.L_37:
        /*004c*/ 	.word	0x00000000
        /*0050*/ 	.short	0x0003
        /*0052*/ 	.short	0x0010
        /*0054*/ 	.byte	0x00, 0xf0, 0x11, 0x00


	//----- nvinfo : EIATTR_KPARAM_INFO
	.align		4
.L_38:
        /*0058*/ 	.byte	0x04, 0x17
        /*005a*/ 	.short	(.L_40 - .L_39)
.L_39:
        /*005c*/ 	.word	0x00000000
        /*0060*/ 	.short	0x0002
        /*0062*/ 	.short	0x000c
        /*0064*/ 	.byte	0x00, 0xf0, 0x11, 0x00


	//----- nvinfo : EIATTR_KPARAM_INFO
	.align		4
.L_40:
        /*0068*/ 	.byte	0x04, 0x17
        /*006a*/ 	.short	(.L_42 - .L_41)
.L_41:
        /*006c*/ 	.word	0x00000000
        /*0070*/ 	.short	0x0001
        /*0072*/ 	.short	0x0008
        /*0074*/ 	.byte	0x00, 0xf0, 0x11, 0x00


	//----- nvinfo : EIATTR_KPARAM_INFO
	.align		4
.L_42:
        /*0078*/ 	.byte	0x04, 0x17
        /*007a*/ 	.short	(.L_44 - .L_43)
.L_43:
        /*007c*/ 	.word	0x00000000
        /*0080*/ 	.short	0x0000
        /*0082*/ 	.short	0x0000
        /*0084*/ 	.byte	0x00, 0xf5, 0x21, 0x00


	//----- nvinfo : EIATTR_SPARSE_MMA_MASK
	.align		4
.L_44:
        /*0088*/ 	.byte	0x03, 0x50
        /*008a*/ 	.short	0x0000


	//----- nvinfo : EIATTR_MAXREG_COUNT
	.align		4
        /*008c*/ 	.byte	0x03, 0x1b
        /*008e*/ 	.short	0x00ff


	//----- nvinfo : EIATTR_MERCURY_ISA_VERSION
	.align		4
        /*0090*/ 	.byte	0x03, 0x5f
        /*0092*/ 	.short	0x0101


	//----- nvinfo : EIATTR_VRC_CTA_INIT_COUNT
	.align		4
        /*0094*/ 	.byte	0x02, 0x4a
	.zero		1
	.zero		1


	//----- nvinfo : EIATTR_EXIT_INSTR_OFFSETS
	.align		4
        /*0098*/ 	.byte	0x04, 0x1c
        /*009a*/ 	.short	(.L_46 - .L_45)


	//   ....[0]....
.L_45:
        /*009c*/ 	.word	0x00000230


	//   ....[1]....
        /*00a0*/ 	.word	0x000015d0


	//----- nvinfo : EIATTR_CRS_STACK_SIZE
	.align		4
.L_46:
        /*00a4*/ 	.byte	0x04, 0x1e
        /*00a6*/ 	.short	(.L_48 - .L_47)
.L_47:
        /*00a8*/ 	.word	0x00000000


	//----- nvinfo : EIATTR_CBANK_PARAM_SIZE
	.align		4
.L_48:
        /*00ac*/ 	.byte	0x03, 0x19
        /*00ae*/ 	.short	0x0024


	//----- nvinfo : EIATTR_PARAM_CBANK
	.align		4
        /*00b0*/ 	.byte	0x04, 0x0a
        /*00b2*/ 	.short	(.L_50 - .L_49)
	.align		4
.L_49:
        /*00b4*/ 	.word	index@(.nv.constant0._Z17waveLensPropagateP6float2iifffff)
        /*00b8*/ 	.short	0x0380
        /*00ba*/ 	.short	0x0024


	//----- nvinfo : EIATTR_SW_WAR
	.align		4
.L_50:
        /*00bc*/ 	.byte	0x04, 0x36
        /*00be*/ 	.short	(.L_52 - .L_51)
.L_51:
        /*00c0*/ 	.word	0x00000008
.L_52:


//--------------------- .nv.info._Z18waveSpacePropagateP6float2iifff --------------------------
	.section	.nv.info._Z18waveSpacePropagateP6float2iifff,"",@"SHT_CUDA_INFO"
	.sectionflags	@""
	.align	4


	//----- nvinfo : EIATTR_CUDA_API_VERSION
	.align		4
        /*0000*/ 	.byte	0x04, 0x37
        /*0002*/ 	.short	(.L_54 - .L_53)
.L_53:
        /*0004*/ 	.word	0x00000082


	//----- nvinfo : EIATTR_KPARAM_INFO
	.align		4
.L_54:
        /*0008*/ 	.byte	0x04, 0x17
        /*000a*/ 	.short	(.L_56 - .L_55)
.L_55:
        /*000c*/ 	.word	0x00000000
        /*0010*/ 	.short	0x0005
        /*0012*/ 	.short	0x0018
        /*0014*/ 	.byte	0x00, 0xf0, 0x11, 0x00


	//----- nvinfo : EIATTR_KPARAM_INFO
	.align		4
.L_56:
        /*0018*/ 	.byte	0x04, 0x17
        /*001a*/ 	.short	(.L_58 - .L_57)
.L_57:
        /*001c*/ 	.word	0x00000000
        /*0020*/ 	.short	0x0004
        /*0022*/ 	.short	0x0014
        /*0024*/ 	.byte	0x00, 0xf0, 0x11, 0x00


	//----- nvinfo : EIATTR_KPARAM_INFO
	.align		4
.L_58:
        /*0028*/ 	.byte	0x04, 0x17
        /*002a*/ 	.short	(.L_60 - .L_59)
.L_59:
        /*002c*/ 	.word	0x00000000
        /*0030*/ 	.short	0x0003
        /*0032*/ 	.short	0x0010
        /*0034*/ 	.byte	0x00, 0xf0, 0x11, 0x00


	//----- nvinfo : EIATTR_KPARAM_INFO
	.align		4
.L_60:
        /*0038*/ 	.byte	0x04, 0x17
        /*003a*/ 	.short	(.L_62 - .L_61)
.L_61:
        /*003c*/ 	.word	0x00000000
        /*0040*/ 	.short	0x0002
        /*0042*/ 	.short	0x000c
        /*0044*/ 	.byte	0x00, 0xf0, 0x11, 0x00


	//----- nvinfo : EIATTR_KPARAM_INFO
	.align		4
.L_62:
        /*0048*/ 	.byte	0x04, 0x17
        /*004a*/ 	.short	(.L_64 - .L_63)
.L_63:
        /*004c*/ 	.word	0x00000000
        /*0050*/ 	.short	0x0001
        /*0052*/ 	.short	0x0008
        /*0054*/ 	.byte	0x00, 0xf0, 0x11, 0x00


	//----- nvinfo : EIATTR_KPARAM_INFO
	.align		4
.L_64:
        /*0058*/ 	.byte	0x04, 0x17
        /*005a*/ 	.short	(.L_66 - .L_65)
.L_65:
        /*005c*/ 	.word	0x00000000
        /*0060*/ 	.short	0x0000
        /*0062*/ 	.short	0x0000
        /*0064*/ 	.byte	0x00, 0xf5, 0x21, 0x00


	//----- nvinfo : EIATTR_SPARSE_MMA_MASK
	.align		4
.L_66:
        /*0068*/ 	.byte	0x03, 0x50
        /*006a*/ 	.short	0x0000


	//----- nvinfo : EIATTR_MAXREG_COUNT
	.align		4
        /*006c*/ 	.byte	0x03, 0x1b
        /*006e*/ 	.short	0x00ff


	//----- nvinfo : EIATTR_MERCURY_ISA_VERSION
	.align		4
        /*0070*/ 	.byte	0x03, 0x5f
        /*0072*/ 	.short	0x0101


	//----- nvinfo : EIATTR_VRC_CTA_INIT_COUNT
	.align		4
        /*0074*/ 	.byte	0x02, 0x4a
	.zero		1
	.zero		1


	//----- nvinfo : EIATTR_EXIT_INSTR_OFFSETS
	.align		4
        /*0078*/ 	.byte	0x04, 0x1c
        /*007a*/ 	.short	(.L_68 - .L_67)


	//   ....[0]....
.L_67:
        /*007c*/ 	.word	0x00000050


	//   ....[1]....
        /*0080*/ 	.word	0x00001530


	//----- nvinfo : EIATTR_CRS_STACK_SIZE
	.align		4
.L_68:
        /*0084*/ 	.byte	0x04, 0x1e
        /*0086*/ 	.short	(.L_70 - .L_69)
.L_69:
        /*0088*/ 	.word	0x00000000


	//----- nvinfo : EIATTR_CBANK_PARAM_SIZE
	.align		4
.L_70:
        /*008c*/ 	.byte	0x03, 0x19
        /*008e*/ 	.short	0x001c


	//----- nvinfo : EIATTR_PARAM_CBANK
	.align		4
        /*0090*/ 	.byte	0x04, 0x0a
        /*0092*/ 	.short	(.L_72 - .L_71)
	.align		4
.L_71:
        /*0094*/ 	.word	index@(.nv.constant0._Z18waveSpacePropagateP6float2iifff)
        /*0098*/ 	.short	0x0380
        /*009a*/ 	.short	0x001c


	//----- nvinfo : EIATTR_SW_WAR
	.align		4
.L_72:
        /*009c*/ 	.byte	0x04, 0x36
        /*009e*/ 	.short	(.L_74 - .L_73)
.L_73:
        /*00a0*/ 	.word	0x00000008
.L_74:


//--------------------- .nv.info._Z17waveSliceTransmitP6float2Pfiff --------------------------
	.section	.nv.info._Z17waveSliceTransmitP6float2Pfiff,"",@"SHT_CUDA_INFO"
	.sectionflags	@""
	.align	4


	//----- nvinfo : EIATTR_CUDA_API_VERSION
	.align		4
        /*0000*/ 	.byte	0x04, 0x37
        /*0002*/ 	.short	(.L_76 - .L_75)
.L_75:
        /*0004*/ 	.word	0x00000082


	//----- nvinfo : EIATTR_KPARAM_INFO
	.align		4
.L_76:
        /*0008*/ 	.byte	0x04, 0x17
        /*000a*/ 	.short	(.L_78 - .L_77)
.L_77:
        /*000c*/ 	.word	0x00000000
        /*0010*/ 	.short	0x0004
        /*0012*/ 	.short	0x0018
        /*0014*/ 	.byte	0x00, 0xf0, 0x11, 0x00


	//----- nvinfo : EIATTR_KPARAM_INFO
	.align		4
.L_78:
        /*0018*/ 	.byte	0x04, 0x17
        /*001a*/ 	.short	(.L_80 - .L_79)
.L_79:
        /*001c*/ 	.word	0x00000000
        /*0020*/ 	.short	0x0003
        /*0022*/ 	.short	0x0014
        /*0024*/ 	.byte	0x00, 0xf0, 0x11, 0x00


	//----- nvinfo : EIATTR_KPARAM_INFO
	.align		4
.L_80:
        /*0028*/ 	.byte	0x04, 0x17
        /*002a*/ 	.short	(.L_82 - .L_81)
.L_81:
        /*002c*/ 	.word	0x00000000
        /*0030*/ 	.short	0x0002
        /*0032*/ 	.short	0x0010
        /*0034*/ 	.byte	0x00, 0xf0, 0x11, 0x00


	//----- nvinfo : EIATTR_KPARAM_INFO
	.align		4
.L_82:
        /*0038*/ 	.byte	0x04, 0x17
        /*003a*/ 	.short	(.L_84 - .L_83)
.L_83:
        /*003c*/ 	.word	0x00000000
        /*0040*/ 	.short	0x0001
        /*0042*/ 	.short	0x0008
        /*0044*/ 	.byte	0x00, 0xf5, 0x21, 0x00


	//----- nvinfo : EIATTR_KPARAM_INFO
	.align		4
.L_84:
        /*0048*/ 	.byte	0x04, 0x17
        /*004a*/ 	.short	(.L_86 - .L_85)
.L_85:
        /*004c*/ 	.word	0x00000000
        /*0050*/ 	.short	0x0000
        /*0052*/ 	.short	0x0000
        /*0054*/ 	.byte	0x00, 0xf5, 0x21, 0x00


	//----- nvinfo : EIATTR_SPARSE_MMA_MASK
	.align		4
.L_86:
        /*0058*/ 	.byte	0x03, 0x50
        /*005a*/ 	.short	0x0000


	//----- nvinfo : EIATTR_MAXREG_COUNT
	.align		4
        /*005c*/ 	.byte	0x03, 0x1b
        /*005e*/ 	.short	0x00ff


	//----- nvinfo : EIATTR_MERCURY_ISA_VERSION
	.align		4
        /*0060*/ 	.byte	0x03, 0x5f
        /*0062*/ 	.short	0x0101


	//----- nvinfo : EIATTR_VRC_CTA_INIT_COUNT
	.align		4
        /*0064*/ 	.byte	0x02, 0x4a
	.zero		1
	.zero		1


	//----- nvinfo : EIATTR_EXIT_INSTR_OFFSETS
	.align		4
        /*0068*/ 	.byte	0x04, 0x1c
        /*006a*/ 	.short	(.L_88 - .L_87)


	//   ....[0]....
.L_87:
        /*006c*/ 	.word	0x00000030


	//   ....[1]....
        /*0070*/ 	.word	0x000010d0


	//----- nvinfo : EIATTR_CRS_STACK_SIZE
	.align		4
.L_88:
        /*0074*/ 	.byte	0x04, 0x1e
        /*0076*/ 	.short	(.L_90 - .L_89)
.L_89:
        /*0078*/ 	.word	0x00000000


	//----- nvinfo : EIATTR_CBANK_PARAM_SIZE
	.align		4
.L_90:
        /*007c*/ 	.byte	0x03, 0x19
        /*007e*/ 	.short	0x001c


	//----- nvinfo : EIATTR_PARAM_CBANK
	.align		4
        /*0080*/ 	.byte	0x04, 0x0a
        /*0082*/ 	.short	(.L_92 - .L_91)
	.align		4
.L_91:
        /*0084*/ 	.word	index@(.nv.constant0._Z17waveSliceTransmitP6float2Pfiff)
        /*0088*/ 	.short	0x0380
        /*008a*/ 	.short	0x001c


	//----- nvinfo : EIATTR_SW_WAR
	.align		4
.L_92:
        /*008c*/ 	.byte	0x04, 0x36
        /*008e*/ 	.short	(.L_94 - .L_93)
.L_93:
        /*0090*/ 	.word	0x00000008
.L_94:


//--------------------- .nv.callgraph             --------------------------
	.section	.nv.callgraph,"",@"SHT_CUDA_CALLGRAPH"
	.align	4
	.sectionentsize	8
	.align		4
        /*0000*/ 	.word	0x00000000
	.align		4
        /*0004*/ 	.word	0xffffffff
	.align		4
        /*0008*/ 	.word	0x00000000
	.align		4
        /*000c*/ 	.word	0xfffffffe
	.align		4
        /*0010*/ 	.word	0x00000000
	.align		4
        /*0014*/ 	.word	0xfffffffd
	.align		4
        /*0018*/ 	.word	0x00000000
	.align		4
        /*001c*/ 	.word	0xfffffffc


//--------------------- .nv.constant4             --------------------------
	.section	.nv.constant4,"a",@progbits
	.align	8
	.align		8
.nv.constant4:
        /*0000*/ 	.dword	__cudart_i2opi_f


//--------------------- .text._Z17waveLensPropagateP6float2iifffff --------------------------
	.section	.text._Z17waveLensPropagateP6float2iifffff,"ax",@progbits
	.align	128
        .global         _Z17waveLensPropagateP6float2iifffff
        .type           _Z17waveLensPropagateP6float2iifffff,@function
        .size           _Z17waveLensPropagateP6float2iifffff,(.L_x_83 - _Z17waveLensPropagateP6float2iifffff)
        .other          _Z17waveLensPropagateP6float2iifffff,@"STO_CUDA_ENTRY STV_DEFAULT"
_Z17waveLensPropagateP6float2iifffff:
.text._Z17waveLensPropagateP6float2iifffff:
[----:B------:R-:W0:Y:S08]  /*0000*/  LDC R1, c[0x0][0x37c] ;  /* 0x0000df00ff017b82 */ /* 0x000e300000000800 */
[----:B------:R-:W1:Y:S01]  /*0010*/  LDC R2, c[0x0][0x390] ;  /* 0x0000e400ff027b82 */ /* 0x000e620000000800 */
[----:B0-----:R-:W-:Y:S02]  /*0020*/  VIADD R1, R1, 0xffffffe0 ;  /* 0xffffffe001017836 */ /* 0x001fe40000000000 */
[----:B-1----:R-:W-:-:S05]  /*0030*/  VIADD R0, R2, 0x1800000 ;  /* 0x0180000002007836 */ /* 0x002fca0000000000 */
[----:B------:R-:W-:-:S04]  /*0040*/  LOP3.LUT R0, R0, 0x7f800000, RZ, 0xc0, !PT ;  /* 0x7f80000000007812 */ /* 0x000fc800078ec0ff */
[----:B------:R-:W-:-:S13]  /*0050*/  ISETP.GT.U32.AND P0, PT, R0, 0x1ffffff, PT ;  /* 0x01ffffff0000780c */ /* 0x000fda0003f04070 */
[----:B------:R-:W-:Y:S05]  /*0060*/  @P0 BRA `(.L_x_0) ;  /* 0x00000000000c0947 */ /* 0x000fea0003800000 */
[----:B------:R-:W-:-:S07]  /*0070*/  MOV R2, 0x90 ;  /* 0x0000009000027802 */ /* 0x000fce0000000f00 */
[----:B------:R-:W-:Y:S05]  /*0080*/  CALL.REL.NOINC `($__internal_0_$__cuda_sm20_rcp_rn_f32_slowpath) ;  /* 0x0000001400547944 */ /* 0x000fea0003c00000 */
[----:B------:R-:W-:Y:S05]  /*0090*/  BRA `(.L_x_1) ;  /* 0x0000000000107947 */ /* 0x000fea0003800000 */
.L_x_0:
[----:B------:R-:W0:Y:S02]  /*00a0*/  MUFU.RCP R5, R2 ;  /* 0x0000000200057308 */ /* 0x000e240000001000 */
[----:B0-----:R-:W-:-:S04]  /*00b0*/  FFMA R0, R5, R2, -1 ;  /* 0xbf80000005007423 */ /* 0x001fc80000000002 */
[----:B------:R-:W-:-:S04]  /*00c0*/  FADD.FTZ R0, -R0, -RZ ;  /* 0x800000ff00007221 */ /* 0x000fc80000010100 */
[----:B------:R-:W-:-:S07]  /*00d0*/  FFMA R5, R5, R0, R5 ;  /* 0x0000000005057223 */ /* 0x000fce0000000005 */
.L_x_1:
[----:B------:R-:W0:Y:S01]  /*00e0*/  LDC R4, c[0x0][0x394] ;  /* 0x0000e500ff047b82 */ /* 0x000e220000000800 */
[----:B------:R-:W1:Y:S07]  /*00f0*/  LDCU UR4, c[0x0][0x3a0] ;  /* 0x00007400ff0477ac */ /* 0x000e6e0008000800 */
[----:B------:R-:W2:Y:S01]  /*0100*/  LDC.64 R6, c[0x0][0x388] ;  /* 0x0000e200ff067b82 */ /* 0x000ea20000000a00 */
[----:B-1----:R-:W-:Y:S01]  /*0110*/  IMAD.U32 R9, RZ, RZ, UR4 ;  /* 0x00000004ff097e24 */ /* 0x002fe2000f8e00ff */
[----:B0-----:R-:W0:Y:S08]  /*0120*/  MUFU.RCP R0, R4 ;  /* 0x0000000400007308 */ /* 0x001e300000001000 */
[----:B------:R-:W1:Y:S01]  /*0130*/  FCHK P0, R9, R4 ;  /* 0x0000000409007302 */ /* 0x000e620000000000 */
[----:B--2---:R-:W-:-:S02]  /*0140*/  IMAD R7, R7, R6, RZ ;  /* 0x0000000607077224 */ /* 0x004fc400078e02ff */
[----:B0-----:R-:W-:-:S04]  /*0150*/  FFMA R3, R0, -R4, 1 ;  /* 0x3f80000000037423 */ /* 0x001fc80000000804 */
[----:B------:R-:W-:-:S04]  /*0160*/  FFMA R0, R0, R3, R0 ;  /* 0x0000000300007223 */ /* 0x000fc80000000000 */
[----:B------:R-:W-:-:S04]  /*0170*/  FFMA R3, R0, UR4, RZ ;  /* 0x0000000400037c23 */ /* 0x000fc800080000ff */
[----:B------:R-:W-:-:S04]  /*0180*/  FFMA R2, R3, -R4, UR4 ;  /* 0x0000000403027e23 */ /* 0x000fc80008000804 */
[----:B------:R-:W-:Y:S01]  /*0190*/  FFMA R2, R0, R2, R3 ;  /* 0x0000000200027223 */ /* 0x000fe20000000003 */
[----:B-1----:R-:W-:Y:S06]  /*01a0*/  @!P0 BRA `(.L_x_2) ;  /* 0x00000000001c8947 */ /* 0x002fec0003800000 */
[----:B------:R-:W0:Y:S01]  /*01b0*/  LDCU UR4, c[0x0][0x3a0] ;  /* 0x00007400ff0477ac */ /* 0x000e220008000800 */
[----:B------:R-:W-:Y:S01]  /*01c0*/  MOV R4, 0x210 ;  /* 0x0000021000047802 */ /* 0x000fe20000000f00 */
[----:B------:R-:W1:Y:S01]  /*01d0*/  LDCU UR5, c[0x0][0x394] ;  /* 0x00007280ff0577ac */ /* 0x000e620008000800 */
[----:B0-----:R-:W-:Y:S02]  /*01e0*/  IMAD.U32 R2, RZ, RZ, UR4 ;  /* 0x00000004ff027e24 */ /* 0x001fe4000f8e00ff */
[----:B-1----:R-:W-:-:S07]  /*01f0*/  IMAD.U32 R3, RZ, RZ, UR5 ;  /* 0x00000005ff037e24 */ /* 0x002fce000f8e00ff */
[----:B------:R-:W-:Y:S05]  /*0200*/  CALL.REL.NOINC `($__internal_1_$__cuda_sm3x_div_rn_noftz_f32_slowpath) ;  /* 0x0000001400c47944 */ /* 0x000fea0003c00000 */
[----:B------:R-:W-:-:S07]  /*0210*/  IMAD.MOV.U32 R2, RZ, RZ, R13 ;  /* 0x000000ffff027224 */ /* 0x000fce00078e000d */
.L_x_2:
[----:B------:R-:W-:-:S13]  /*0220*/  ISETP.GE.AND P0, PT, R7, 0x1, PT ;  /* 0x000000010700780c */ /* 0x000fda0003f06270 */
[----:B------:R-:W-:Y:S05]  /*0230*/  @!P0 EXIT ;  /* 0x000000000000894d */ /* 0x000fea0003800000 */
[----:B------:R-:W0:Y:S01]  /*0240*/  LDCU UR4, c[0x0][0x38c] ;  /* 0x00007180ff0477ac */ /* 0x000e220008000800 */
[----:B------:R-:W-:Y:S01]  /*0250*/  FMUL R8, R2, R2 ;  /* 0x0000000202087220 */ /* 0x000fe20000400000 */
[----:B0-----:R-:W-:-:S04]  /*0260*/  I2FP.F32.S32 R3, UR4 ;  /* 0x0000000400037c45 */ /* 0x001fc80008201400 */
[----:B------:R-:W0:Y:S08]  /*0270*/  MUFU.RCP R0, R3 ;  /* 0x0000000300007308 */ /* 0x000e300000001000 */
[----:B------:R-:W1:Y:S01]  /*0280*/  FCHK P0, R5, R3 ;  /* 0x0000000305007302 */ /* 0x000e620000000000 */
[----:B0-----:R-:W-:-:S04]  /*0290*/  FFMA R9, -R3, R0, 1 ;  /* 0x3f80000003097423 */ /* 0x001fc80000000100 */
[----:B------:R-:W-:-:S04]  /*02a0*/  FFMA R0, R0, R9, R0 ;  /* 0x0000000900007223 */ /* 0x000fc80000000000 */
[----:B------:R-:W-:-:S04]  /*02b0*/  FFMA R4, R0, R5, RZ ;  /* 0x0000000500047223 */ /* 0x000fc800000000ff */
[----:B------:R-:W-:-:S04]  /*02c0*/  FFMA R9, -R3, R4, R5 ;  /* 0x0000000403097223 */ /* 0x000fc80000000105 */
[----:B------:R-:W-:Y:S01]  /*02d0*/  FFMA R9, R0, R9, R4 ;  /* 0x0000000900097223 */ /* 0x000fe20000000004 */
[----:B-1----:R-:W-:Y:S06]  /*02e0*/  @!P0 BRA `(.L_x_3) ;  /* 0x0000000000108947 */ /* 0x002fec0003800000 */
[----:B------:R-:W-:Y:S02]  /*02f0*/  MOV R2, R5 ;  /* 0x0000000500027202 */ /* 0x000fe40000000f00 */
[----:B------:R-:W-:-:S07]  /*0300*/  MOV R4, 0x320 ;  /* 0x0000032000047802 */ /* 0x000fce0000000f00 */
[----:B------:R-:W-:Y:S05]  /*0310*/  CALL.REL.NOINC `($__internal_1_$__cuda_sm3x_div_rn_noftz_f32_slowpath) ;  /* 0x0000001400807944 */ /* 0x000fea0003c00000 */
[----:B------:R-:W-:-:S07]  /*0320*/  IMAD.MOV.U32 R9, RZ, RZ, R13 ;  /* 0x000000ffff097224 */ /* 0x000fce00078e000d */
.L_x_3:
[----:B------:R-:W0:Y:S02]  /*0330*/  LDCU UR4, c[0x0][0x388] ;  /* 0x00007100ff0477ac */ /* 0x000e240008000800 */
        /* <DEDUP_REMOVED lines=9> */
[----:B------:R-:W-:Y:S01]  /*03d0*/  IMAD.MOV.U32 R2, RZ, RZ, R5 ;  /* 0x000000ffff027224 */ /* 0x000fe200078e0005 */
[----:B------:R-:W-:-:S07]  /*03e0*/  MOV R4, 0x400 ;  /* 0x0000040000047802 */ /* 0x000fce0000000f00 */
[----:B------:R-:W-:Y:S05]  /*03f0*/  CALL.REL.NOINC `($__internal_1_$__cuda_sm3x_div_rn_noftz_f32_slowpath) ;  /* 0x0000001400487944 */ /* 0x000fea0003c00000 */
[----:B------:R-:W-:-:S07]  /*0400*/  IMAD.MOV.U32 R10, RZ, RZ, R13 ;  /* 0x000000ffff0a7224 */ /* 0x000fce00078e000d */
.L_x_4:
[----:B------:R-:W0:Y:S01]  /*0410*/  LDC R0, c[0x0][0x398] ;  /* 0x0000e600ff007b82 */ /* 0x000e220000000800 */
[----:B------:R-:W1:Y:S01]  /*0420*/  LDCU.64 UR6, c[0x0][0x388] ;  /* 0x00007100ff0677ac */ /* 0x000e620008000a00 */
[----:B------:R-:W2:Y:S01]  /*0430*/  LDCU UR11, c[0x0][0x394] ;  /* 0x00007280ff0b77ac */ /* 0x000ea20008000800 */
[----:B------:R-:W3:Y:S01]  /*0440*/  LDCU.64 UR12, c[0x0][0x358] ;  /* 0x00006b00ff0c77ac */ /* 0x000ee20008000a00 */
[----:B-1----:R-:W-:Y:S02]  /*0450*/  ULEA.HI UR4, UR6, UR6, URZ, 0x1 ;  /* 0x0000000606047291 */ /* 0x002fe4000f8f08ff */
[----:B------:R-:W-:Y:S02]  /*0460*/  UIADD3 UR9, UPT, UPT, UR7, 0x1, URZ ;  /* 0x0000000107097890 */ /* 0x000fe4000fffe0ff */
[----:B------:R-:W-:Y:S01]  /*0470*/  ULEA.HI UR5, UR7, UR7, URZ, 0x1 ;  /* 0x0000000707057291 */ /* 0x000fe2000f8f08ff */
[----:B0-----:R-:W-:Y:S01]  /*0480*/  FMUL R0, R0, 1.5707963705062866211 ;  /* 0x3fc90fdb00007820 */ /* 0x001fe20000400000 */
[----:B------:R-:W-:-:S02]  /*0490*/  UIADD3 UR6, UPT, UPT, UR6, 0x1, URZ ;  /* 0x0000000106067890 */ /* 0x000fc4000fffe0ff */
[----:B------:R-:W-:Y:S01]  /*04a0*/  USHF.R.S32.HI UR7, URZ, 0x1, UR4 ;  /* 0x00000001ff077899 */ /* 0x000fe20008011404 */
[----:B------:R-:W-:Y:S01]  /*04b0*/  FMUL R0, R0, 10000000 ;  /* 0x4b18968000007820 */ /* 0x000fe20000400000 */
[----:B------:R-:W-:Y:S02]  /*04c0*/  ULEA.HI UR4, UR9, UR9, URZ, 0x1 ;  /* 0x0000000909047291 */ /* 0x000fe4000f8f08ff */
[----:B------:R-:W-:Y:S01]  /*04d0*/  ULEA.HI UR6, UR6, UR6, URZ, 0x1 ;  /* 0x0000000606067291 */ /* 0x000fe2000f8f08ff */
[----:B--2---:R-:W-:Y:S01]  /*04e0*/  FMUL R0, R0, UR11 ;  /* 0x0000000b00007c20 */ /* 0x004fe20008400000 */
[----:B------:R-:W-:Y:S02]  /*04f0*/  USHF.R.S32.HI UR10, URZ, 0x1, UR4 ;  /* 0x00000001ff0a7899 */ /* 0x000fe40008011404 */
[----:B------:R-:W-:Y:S01]  /*0500*/  USHF.R.S32.HI UR8, URZ, 0x1, UR5 ;  /* 0x00000001ff087899 */ /* 0x000fe20008011405 */
[----:B------:R-:W-:Y:S01]  /*0510*/  FMUL R0, R0, UR11 ;  /* 0x0000000b00007c20 */ /* 0x000fe20008400000 */
[----:B------:R-:W-:Y:S01]  /*0520*/  USHF.R.S32.HI UR9, URZ, 0x1, UR6 ;  /* 0x00000001ff097899 */ /* 0x000fe20008011406 */
[----:B------:R-:W-:-:S02]  /*0530*/  UMOV UR4, URZ ;  /* 0x000000ff00047c82 */ /* 0x000fc40008000000 */
[----:B---3--:R-:W-:-:S09]  /*0540*/  FMUL R11, R0, UR11 ;  /* 0x0000000b000b7c20 */ /* 0x008fd20008400000 */
.L_x_18:
[----:B01----:R-:W0:Y:S01]  /*0550*/  S2R R14, SR_CTAID.X ;  /* 0x00000000000e7919 */ /* 0x003e220000002500 */
[----:B------:R-:W0:Y:S01]  /*0560*/  LDCU UR5, c[0x0][0x360] ;  /* 0x00006c00ff0577ac */ /* 0x000e220008000800 */
[----:B------:R-:W-:Y:S01]  /*0570*/  BSSY.RECONVERGENT B0, `(.L_x_5) ;  /* 0x0000100000007945 */ /* 0x000fe20003800200 */
[----:B------:R-:W0:Y:S02]  /*0580*/  S2R R3, SR_TID.X ;  /* 0x0000000000037919 */ /* 0x000e240000002100 */
[----:B0-----:R-:W-:-:S04]  /*0590*/  IMAD R14, R14, UR5, R3 ;  /* 0x000000050e0e7c24 */ /* 0x001fc8000f8e0203 */
[----:B------:R-:W-:-:S05]  /*05a0*/  VIADD R14, R14, UR4 ;  /* 0x000000040e0e7c36 */ /* 0x000fca0008000000 */
[----:B------:R-:W-:-:S13]  /*05b0*/  ISETP.GE.AND P0, PT, R14, R7, PT ;  /* 0x000000070e00720c */ /* 0x000fda0003f06270 */
[----:B------:R-:W-:Y:S05]  /*05c0*/  @P0 BRA `(.L_x_6) ;  /* 0x0000000c00e80947 */ /* 0x000fea0003800000 */
[----:B------:R-:W0:Y:S01]  /*05d0*/  LDC R15, c[0x0][0x38c] ;  /* 0x0000e300ff0f7b82 */ /* 0x000e220000000800 */
[----:B------:R-:W1:Y:S01]  /*05e0*/  LDCU UR5, c[0x0][0x388] ;  /* 0x00007100ff0577ac */ /* 0x000e620008000800 */
[----:B0-----:R-:W-:-:S04]  /*05f0*/  IABS R5, R15 ;  /* 0x0000000f00057213 */ /* 0x001fc80000000000 */
[----:B------:R-:W0:Y:S08]  /*0600*/  I2F.RP R0, R5 ;  /* 0x0000000500007306 */ /* 0x000e300000209400 */
[----:B0-----:R-:W0:Y:S02]  /*0610*/  MUFU.RCP R0, R0 ;  /* 0x0000000000007308 */ /* 0x001e240000001000 */
[----:B0-----:R-:W-:-:S06]  /*0620*/  VIADD R2, R0, 0xffffffe ;  /* 0x0ffffffe00027836 */ /* 0x001fcc0000000000 */
[----:B------:R0:W2:Y:S02]  /*0630*/  F2I.FTZ.U32.TRUNC.NTZ R3, R2 ;  /* 0x0000000200037305 */ /* 0x0000a4000021f000 */
[----:B0-----:R-:W-:Y:S02]  /*0640*/  HFMA2 R2, -RZ, RZ, 0, 0 ;  /* 0x00000000ff027431 */ /* 0x001fe400000001ff */
[----:B--2---:R-:W-:-:S04]  /*0650*/  IMAD.MOV R4, RZ, RZ, -R3 ;  /* 0x000000ffff047224 */ /* 0x004fc800078e0a03 */
[----:B------:R-:W-:Y:S01]  /*0660*/  IMAD R13, R4, R5, RZ ;  /* 0x00000005040d7224 */ /* 0x000fe200078e02ff */
[----:B------:R-:W-:-:S03]  /*0670*/  IABS R4, R14 ;  /* 0x0000000e00047213 */ /* 0x000fc60000000000 */
[----:B------:R-:W-:-:S06]  /*0680*/  IMAD.HI.U32 R3, R3, R13, R2 ;  /* 0x0000000d03037227 */ /* 0x000fcc00078e0002 */
[----:B------:R-:W-:-:S04]  /*0690*/  IMAD.HI.U32 R3, R3, R4, RZ ;  /* 0x0000000403037227 */ /* 0x000fc800078e00ff */
[----:B------:R-:W-:-:S04]  /*06a0*/  IMAD.MOV R0, RZ, RZ, -R3 ;  /* 0x000000ffff007224 */ /* 0x000fc800078e0a03 */
[----:B------:R-:W-:-:S05]  /*06b0*/  IMAD R0, R5, R0, R4 ;  /* 0x0000000005007224 */ /* 0x000fca00078e0204 */
[----:B------:R-:W-:-:S13]  /*06c0*/  ISETP.GT.U32.AND P2, PT, R5, R0, PT ;  /* 0x000000000500720c */ /* 0x000fda0003f44070 */
[----:B------:R-:W-:Y:S02]  /*06d0*/  @!P2 IMAD.IADD R0, R0, 0x1, -R5 ;  /* 0x000000010000a824 */ /* 0x000fe400078e0a05 */
[----:B------:R-:W-:Y:S01]  /*06e0*/  @!P2 VIADD R3, R3, 0x1 ;  /* 0x000000010303a836 */ /* 0x000fe20000000000 */
[----:B------:R-:W-:Y:S02]  /*06f0*/  ISETP.NE.AND P2, PT, R15, RZ, PT ;  /* 0x000000ff0f00720c */ /* 0x000fe40003f45270 */
[----:B------:R-:W-:Y:S02]  /*0700*/  ISETP.GE.U32.AND P0, PT, R0, R5, PT ;  /* 0x000000050000720c */ /* 0x000fe40003f06070 */
[----:B------:R-:W-:-:S04]  /*0710*/  LOP3.LUT R0, R14, R15, RZ, 0x3c, !PT ;  /* 0x0000000f0e007212 */ /* 0x000fc800078e3cff */
[----:B------:R-:W-:-:S07]  /*0720*/  ISETP.GE.AND P1, PT, R0, RZ, PT ;  /* 0x000000ff0000720c */ /* 0x000fce0003f26270 */
[----:B------:R-:W-:-:S06]  /*0730*/  @P0 VIADD R3, R3, 0x1 ;  /* 0x0000000103030836 */ /* 0x000fcc0000000000 */
[----:B------:R-:W-:Y:S01]  /*0740*/  @!P1 IMAD.MOV R3, RZ, RZ, -R3 ;  /* 0x000000ffff039224 */ /* 0x000fe200078e0a03 */
[----:B------:R-:W-:-:S04]  /*0750*/  @!P2 LOP3.LUT R3, RZ, R15, RZ, 0x33, !PT ;  /* 0x0000000fff03a212 */ /* 0x000fc800078e33ff */
[C---:B------:R-:W-:Y:S01]  /*0760*/  ISETP.GE.AND P0, PT, R3.reuse, UR9, PT ;  /* 0x0000000903007c0c */ /* 0x040fe2000bf06270 */
[----:B------:R-:W-:Y:S02]  /*0770*/  IMAD.MOV R5, RZ, RZ, -R3 ;  /* 0x000000ffff057224 */ /* 0x000fe400078e0a03 */
[----:B------:R-:W-:Y:S01]  /*0780*/  VIADD R3, R3, -UR7 ;  /* 0x8000000703037c36 */ /* 0x000fe20008000000 */
[----:B------:R-:W-:Y:S01]  /*0790*/  SEL R2, RZ, 0xffffffff, !P0 ;  /* 0xffffffffff027807 */ /* 0x000fe20004000000 */
[----:B------:R-:W-:-:S03]  /*07a0*/  IMAD R0, R15, R5, R14 ;  /* 0x000000050f007224 */ /* 0x000fc600078e020e */
[----:B-1----:R-:W-:Y:S02]  /*07b0*/  LOP3.LUT R2, R2, UR5, RZ, 0x3c, !PT ;  /* 0x0000000502027c12 */ /* 0x002fe4000f8e3cff */
[C---:B------:R-:W-:Y:S02]  /*07c0*/  ISETP.GE.AND P1, PT, R0.reuse, UR10, PT ;  /* 0x0000000a00007c0c */ /* 0x040fe4000bf26270 */
[----:B------:R-:W-:Y:S02]  /*07d0*/  IADD3 R5, PT, PT, R0, -UR8, RZ ;  /* 0x8000000800057c10 */ /* 0x000fe4000fffe0ff */
[----:B------:R-:W-:Y:S02]  /*07e0*/  SEL R4, RZ, 0xffffffff, !P1 ;  /* 0xffffffffff047807 */ /* 0x000fe40004800000 */
[----:B------:R-:W-:Y:S02]  /*07f0*/  LEA.HI R2, R2, R2, RZ, 0x1 ;  /* 0x0000000202027211 */ /* 0x000fe400078f08ff */
[----:B------:R-:W-:-:S02]  /*0800*/  LOP3.LUT R4, R4, R15, RZ, 0x3c, !PT ;  /* 0x0000000f04047212 */ /* 0x000fc400078e3cff */
[----:B------:R-:W-:Y:S02]  /*0810*/  LEA.HI.SX32 R2, R2, R3, 0x1f ;  /* 0x0000000302027211 */ /* 0x000fe400078ffaff */
[----:B------:R-:W-:Y:S02]  /*0820*/  LEA.HI R4, R4, R4, RZ, 0x1 ;  /* 0x0000000404047211 */ /* 0x000fe400078f08ff */
[----:B------:R-:W-:Y:S02]  /*0830*/  I2FP.F32.S32 R3, R2 ;  /* 0x0000000200037245 */ /* 0x000fe40000201400 */
[----:B------:R-:W-:-:S03]  /*0840*/  LEA.HI.SX32 R4, R4, R5, 0x1f ;  /* 0x0000000504047211 */ /* 0x000fc600078ffaff */
[----:B------:R-:W-:Y:S01]  /*0850*/  FMUL R3, R3, R10 ;  /* 0x0000000a03037220 */ /* 0x000fe20000400000 */
[----:B------:R-:W-:-:S05]  /*0860*/  I2FP.F32.S32 R4, R4 ;  /* 0x0000000400047245 */ /* 0x000fca0000201400 */
[----:B------:R-:W-:-:S04]  /*0870*/  FMUL R4, R4, R9 ;  /* 0x0000000904047220 */ /* 0x000fc80000400000 */
[----:B------:R-:W-:-:S04]  /*0880*/  FMUL R4, R4, R4 ;  /* 0x0000000404047220 */ /* 0x000fc80000400000 */
[----:B------:R-:W-:-:S05]  /*0890*/  FFMA R3, R3, R3, R4 ;  /* 0x0000000303037223 */ /* 0x000fca0000000004 */
[----:B------:R-:W-:-:S13]  /*08a0*/  FSETP.GTU.AND P0, PT, R3, R8, PT ;  /* 0x000000080300720b */ /* 0x000fda0003f0c000 */
[----:B------:R-:W-:Y:S05]  /*08b0*/  @P0 BRA `(.L_x_7) ;  /* 0x0000000c00200947 */ /* 0x000fea0003800000 */
[----:B------:R-:W0:Y:S01]  /*08c0*/  LDC R0, c[0x0][0x39c] ;  /* 0x0000e700ff007b82 */ /* 0x000e220000000800 */
[----:B------:R-:W1:Y:S01]  /*08d0*/  LDCU UR5, c[0x0][0x394] ;  /* 0x00007280ff0577ac */ /* 0x000e620008000800 */
[----:B------:R-:W-:Y:S01]  /*08e0*/  FMUL R15, R3, R11 ;  /* 0x0000000b030f7220 */ /* 0x000fe20000400000 */
[----:B------:R-:W-:Y:S01]  /*08f0*/  BSSY.RECONVERGENT B1, `(.L_x_8) ;  /* 0x0000046000017945 */ /* 0x000fe20003800200 */
[----:B0-----:R-:W-:-:S04]  /*0900*/  FMUL R0, R0, -3.1415927410125732422 ;  /* 0xc0490fdb00007820 */ /* 0x001fc80000400000 */
[----:B-1----:R-:W-:-:S04]  /*0910*/  FMUL R0, R0, UR5 ;  /* 0x0000000500007c20 */ /* 0x002fc80008400000 */
[----:B------:R-:W-:-:S04]  /*0920*/  FMUL R0, R3, R0 ;  /* 0x0000000003007220 */ /* 0x000fc80000400000 */
[----:B------:R-:W-:-:S04]  /*0930*/  FFMA R15, R3, R15, R0 ;  /* 0x0000000f030f7223 */ /* 0x000fc80000000000 */
[C---:B------:R-:W-:Y:S01]  /*0940*/  FMUL R0, R15.reuse, 0.63661974668502807617 ;  /* 0x3f22f9830f007820 */ /* 0x040fe20000400000 */
[----:B------:R-:W-:-:S05]  /*0950*/  FSETP.GE.AND P0, PT, |R15|, 105615, PT ;  /* 0x47ce47800f00780b */ /* 0x000fca0003f06200 */
[----:B------:R-:W0:Y:S02]  /*0960*/  F2I.NTZ R0, R0 ;  /* 0x0000000000007305 */ /* 0x000e240000203100 */
[----:B0-----:R-:W-:Y:S01]  /*0970*/  I2FP.F32.S32 R2, R0 ;  /* 0x0000000000027245 */ /* 0x001fe20000201400 */
[----:B------:R-:W-:-:S04]  /*0980*/  IMAD.MOV.U32 R18, RZ, RZ, R0 ;  /* 0x000000ffff127224 */ /* 0x000fc800078e0000 */
[----:B------:R-:W-:-:S04]  /*0990*/  FFMA R3, R2, -1.5707962512969970703, R15 ;  /* 0xbfc90fda02037823 */ /* 0x000fc8000000000f */
[----:B------:R-:W-:-:S04]  /*09a0*/  FFMA R3, R2, -7.5497894158615963534e-08, R3 ;  /* 0xb3a2216802037823 */ /* 0x000fc80000000003 */
[----:B------:R-:W-:-:S04]  /*09b0*/  FFMA R5, R2, -5.3903029534742383927e-15, R3 ;  /* 0xa7c234c502057823 */ /* 0x000fc80000000003 */
[----:B------:R-:W-:Y:S01]  /*09c0*/  IMAD.MOV.U32 R2, RZ, RZ, R5 ;  /* 0x000000ffff027224 */ /* 0x000fe200078e0005 */
[----:B------:R-:W-:Y:S06]  /*09d0*/  @!P0 BRA `(.L_x_9) ;  /* 0x0000000000dc8947 */ /* 0x000fec0003800000 */
[----:B------:R-:W-:-:S13]  /*09e0*/  FSETP.NEU.AND P0, PT, |R15|, +INF , PT ;  /* 0x7f8000000f00780b */ /* 0x000fda0003f0d200 */
[----:B------:R-:W-:Y:S01]  /*09f0*/  @!P0 FMUL R2, RZ, R15 ;  /* 0x0000000fff028220 */ /* 0x000fe20000400000 */
[----:B------:R-:W-:Y:S01]  /*0a00*/  @!P0 IMAD.MOV.U32 R0, RZ, RZ, RZ ;  /* 0x000000ffff008224 */ /* 0x000fe200078e00ff */
[----:B------:R-:W-:Y:S06]  /*0a10*/  @!P0 BRA `(.L_x_9) ;  /* 0x0000000000cc8947 */ /* 0x000fec0003800000 */
[----:B------:R-:W-:Y:S01]  /*0a20*/  IMAD.SHL.U32 R2, R15, 0x100, RZ ;  /* 0x000001000f027824 */ /* 0x000fe200078e00ff */
[----:B------:R-:W-:Y:S01]  /*0a30*/  MOV R0, R1 ;  /* 0x0000000100007202 */ /* 0x000fe20000000f00 */
[----:B------:R-:W-:Y:S01]  /*0a40*/  IMAD.MOV.U32 R6, RZ, RZ, RZ ;  /* 0x000000ffff067224 */ /* 0x000fe200078e00ff */
[----:B------:R-:W0:Y:S02]  /*0a50*/  LDCU.64 UR14, c[0x4][URZ] ;  /* 0x01000000ff0e77ac */ /* 0x000e240008000a00 */
[----:B------:R-:W-:Y:S01]  /*0a60*/  LOP3.LUT R19, R2, 0x80000000, RZ, 0xfc, !PT ;  /* 0x8000000002137812 */ /* 0x000fe200078efcff */
[----:B------:R-:W-:Y:S01]  /*0a70*/  UMOV UR6, URZ ;  /* 0x000000ff00067c82 */ /* 0x000fe20008000000 */
[----:B------:R-:W-:-:S05]  /*0a80*/  UMOV UR5, URZ ;  /* 0x000000ff00057c82 */ /* 0x000fca0008000000 */
.L_x_10:
[----:B0-----:R-:W-:Y:S02]  /*0a90*/  IMAD.U32 R12, RZ, RZ, UR14 ;  /* 0x0000000eff0c7e24 */ /* 0x001fe4000f8e00ff */
[----:B------:R-:W-:-:S05]  /*0aa0*/  IMAD.U32 R13, RZ, RZ, UR15 ;  /* 0x0000000fff0d7e24 */ /* 0x000fca000f8e00ff */
[----:B------:R-:W2:Y:S01]  /*0ab0*/  LDG.E.CONSTANT R2, desc[UR12][R12.64] ;  /* 0x0000000c0c027981 */ /* 0x000ea2000c1e9900 */
[----:B------:R-:W-:Y:S02]  /*0ac0*/  UIADD3 UR14, UP0, UPT, UR14, 0x4, URZ ;  /* 0x000000040e0e7890 */ /* 0x000fe4000ff1e0ff */
[----:B------:R-:W-:Y:S02]  /*0ad0*/  UIADD3 UR5, UPT, UPT, UR5, 0x1, URZ ;  /* 0x0000000105057890 */ /* 0x000fe4000fffe0ff */
[----:B------:R-:W-:Y:S02]  /*0ae0*/  UIADD3.X UR15, UPT, UPT, URZ, UR15, URZ, UP0, !UPT ;  /* 0x0000000fff0f7290 */ /* 0x000fe400087fe4ff */
[----:B------:R-:W-:Y:S01]  /*0af0*/  UISETP.NE.AND UP0, UPT, UR5, 0x6, UPT ;  /* 0x000000060500788c */ /* 0x000fe2000bf05270 */
[----:B--2---:R-:W-:-:S03]  /*0b00*/  IMAD.WIDE.U32 R2, R2, R19, RZ ;  /* 0x0000001302027225 */ /* 0x004fc600078e00ff */
[----:B------:R-:W-:-:S04]  /*0b10*/  IADD3 R17, P0, PT, R2, R6, RZ ;  /* 0x0000000602117210 */ /* 0x000fc80007f1e0ff */
[----:B------:R-:W-:Y:S01]  /*0b20*/  IADD3.X R6, PT, PT, R3, UR6, RZ, P0, !PT ;  /* 0x0000000603067c10 */ /* 0x000fe200087fe4ff */
[----:B------:R0:W-:Y:S02]  /*0b30*/  STL [R0], R17 ;  /* 0x0000001100007387 */ /* 0x0001e40000100800 */
[----:B0-----:R-:W-:Y:S01]  /*0b40*/  VIADD R0, R0, 0x4 ;  /* 0x0000000400007836 */ /* 0x001fe20000000000 */
[----:B------:R-:W-:Y:S06]  /*0b50*/  BRA.U UP0, `(.L_x_10) ;  /* 0xfffffffd00cc7547 */ /* 0x000fec000b83ffff */
[----:B------:R-:W-:Y:S01]  /*0b60*/  SHF.R.U32.HI R4, RZ, 0x17, R15 ;  /* 0x00000017ff047819 */ /* 0x000fe2000001160f */
[----:B------:R0:W-:Y:S03]  /*0b70*/  STL [R1+0x18], R6 ;  /* 0x0000180601007387 */ /* 0x0001e60000100800 */
[C---:B------:R-:W-:Y:S02]  /*0b80*/  LOP3.LUT R0, R4.reuse, 0xe0, RZ, 0xc0, !PT ;  /* 0x000000e004007812 */ /* 0x040fe400078ec0ff */
[----:B------:R-:W-:-:S03]  /*0b90*/  LOP3.LUT P0, RZ, R4, 0x1f, RZ, 0xc0, !PT ;  /* 0x0000001f04ff7812 */ /* 0x000fc6000780c0ff */
[----:B------:R-:W-:-:S05]  /*0ba0*/  VIADD R0, R0, 0xffffff80 ;  /* 0xffffff8000007836 */ /* 0x000fca0000000000 */
[----:B------:R-:W-:-:S05]  /*0bb0*/  SHF.R.U32.HI R0, RZ, 0x5, R0 ;  /* 0x00000005ff007819 */ /* 0x000fca0000011600 */
[----:B------:R-:W-:-:S05]  /*0bc0*/  IMAD R16, R0, -0x4, R1 ;  /* 0xfffffffc00107824 */ /* 0x000fca00078e0201 */
[----:B------:R-:W2:Y:S04]  /*0bd0*/  LDL R0, [R16+0x18] ;  /* 0x0000180010007983 */ /* 0x000ea80000100800 */
[----:B------:R-:W2:Y:S04]  /*0be0*/  LDL R3, [R16+0x14] ;  /* 0x0000140010037983 */ /* 0x000ea80000100800 */
[----:B------:R-:W3:Y:S01]  /*0bf0*/  @P0 LDL R2, [R16+0x10] ;  /* 0x0000100010020983 */ /* 0x000ee20000100800 */
[----:B------:R-:W-:Y:S01]  /*0c00*/  LOP3.LUT R4, R4, 0x1f, RZ, 0xc0, !PT ;  /* 0x0000001f04047812 */ /* 0x000fe200078ec0ff */
[----:B------:R-:W-:Y:S01]  /*0c10*/  UMOV UR14, 0x54442d19 ;  /* 0x54442d19000e7882 */ /* 0x000fe20000000000 */
[----:B------:R-:W-:-:S02]  /*0c20*/  UMOV UR15, 0x3bf921fb ;  /* 0x3bf921fb000f7882 */ /* 0x000fc40000000000 */
[-C--:B--2---:R-:W-:Y:S02]  /*0c30*/  @P0 SHF.L.W.U32.HI R0, R3, R4.reuse, R0 ;  /* 0x0000000403000219 */ /* 0x084fe40000010e00 */
[----:B---3--:R-:W-:Y:S02]  /*0c40*/  @P0 SHF.L.W.U32.HI R3, R2, R4, R3 ;  /* 0x0000000402030219 */ /* 0x008fe40000010e03 */
[----:B------:R-:W-:Y:S02]  /*0c50*/  ISETP.GE.AND P0, PT, R15, RZ, PT ;  /* 0x000000ff0f00720c */ /* 0x000fe40003f06270 */
[C---:B------:R-:W-:Y:S01]  /*0c60*/  SHF.L.W.U32.HI R2, R3.reuse, 0x2, R0 ;  /* 0x0000000203027819 */ /* 0x040fe20000010e00 */
[----:B------:R-:W-:-:S03]  /*0c70*/  IMAD.SHL.U32 R3, R3, 0x4, RZ ;  /* 0x0000000403037824 */ /* 0x000fc600078e00ff */
[----:B------:R-:W-:-:S04]  /*0c80*/  SHF.R.S32.HI R4, RZ, 0x1f, R2 ;  /* 0x0000001fff047819 */ /* 0x000fc80000011402 */
[C---:B------:R-:W-:Y:S02]  /*0c90*/  LOP3.LUT R12, R4.reuse, R3, RZ, 0x3c, !PT ;  /* 0x00000003040c7212 */ /* 0x040fe400078e3cff */
[----:B------:R-:W-:Y:S02]  /*0ca0*/  LOP3.LUT R13, R4, R2, RZ, 0x3c, !PT ;  /* 0x00000002040d7212 */ /* 0x000fe400078e3cff */
[----:B------:R-:W-:Y:S02]  /*0cb0*/  SHF.R.U32.HI R3, RZ, 0x1e, R0 ;  /* 0x0000001eff037819 */ /* 0x000fe40000011600 */
[C---:B------:R-:W-:Y:S02]  /*0cc0*/  LOP3.LUT R4, R2.reuse, R15, RZ, 0x3c, !PT ;  /* 0x0000000f02047212 */ /* 0x040fe400078e3cff */
[----:B------:R-:W1:Y:S01]  /*0cd0*/  I2F.F64.S64 R12, R12 ;  /* 0x0000000c000c7312 */ /* 0x000e620000301c00 */
[----:B------:R-:W-:Y:S02]  /*0ce0*/  LEA.HI R0, R2, R3, RZ, 0x1 ;  /* 0x0000000302007211 */ /* 0x000fe400078f08ff */
[----:B------:R-:W-:-:S03]  /*0cf0*/  ISETP.GE.AND P1, PT, R4, RZ, PT ;  /* 0x000000ff0400720c */ /* 0x000fc60003f26270 */
[----:B------:R-:W-:-:S05]  /*0d00*/  IMAD.MOV R2, RZ, RZ, -R0 ;  /* 0x000000ffff027224 */ /* 0x000fca00078e0a00 */
[----:B------:R-:W-:Y:S01]  /*0d10*/  @!P0 MOV R0, R2 ;  /* 0x0000000200008202 */ /* 0x000fe20000000f00 */
[----:B-1----:R-:W-:-:S10]  /*0d20*/  DMUL R16, R12, UR14 ;  /* 0x0000000e0c107c28 */ /* 0x002fd40008000000 */
[----:B------:R-:W1:Y:S02]  /*0d30*/  F2F.F32.F64 R16, R16 ;  /* 0x0000001000107310 */ /* 0x000e640000301000 */
[----:B01----:R-:W-:-:S07]  /*0d40*/  FSEL R2, -R16, R16, !P1 ;  /* 0x0000001010027208 */ /* 0x003fce0004800100 */
.L_x_9:
[----:B------:R-:W-:Y:S05]  /*0d50*/  BSYNC.RECONVERGENT B1 ;  /* 0x0000000000017941 */ /* 0x000fea0003800200 */
.L_x_8:
[----:B------:R-:W-:Y:S02]  /*0d60*/  IMAD.MOV.U32 R12, RZ, RZ, 0x37cbac00 ;  /* 0x37cbac00ff0c7424 */ /* 0x000fe400078e00ff */
[----:B------:R-:W-:Y:S01]  /*0d70*/  FMUL R3, R2, R2 ;  /* 0x0000000202037220 */ /* 0x000fe20000400000 */
[C---:B------:R-:W-:Y:S01]  /*0d80*/  LOP3.LUT R6, R0.reuse, 0x1, RZ, 0xc0, !PT ;  /* 0x0000000100067812 */ /* 0x040fe200078ec0ff */
[----:B------:R-:W-:Y:S01]  /*0d90*/  IMAD.MOV.U32 R13, RZ, RZ, 0x3c0885e4 ;  /* 0x3c0885e4ff0d7424 */ /* 0x000fe200078e00ff */
[----:B------:R-:W-:Y:S01]  /*0da0*/  BSSY.RECONVERGENT B1, `(.L_x_11) ;  /* 0x0000044000017945 */ /* 0x000fe20003800200 */
[----:B------:R-:W-:Y:S01]  /*0db0*/  FFMA R4, R3, R12, -0.0013887860113754868507 ;  /* 0xbab607ed03047423 */ /* 0x000fe2000000000c */
[----:B------:R-:W-:Y:S01]  /*0dc0*/  VIADD R0, R0, 0x1 ;  /* 0x0000000100007836 */ /* 0x000fe20000000000 */
[----:B------:R-:W-:Y:S01]  /*0dd0*/  ISETP.NE.U32.AND P0, PT, R6, 0x1, PT ;  /* 0x000000010600780c */ /* 0x000fe20003f05070 */
[----:B------:R-:W-:-:S03]  /*0de0*/  IMAD.MOV.U32 R16, RZ, RZ, 0x3e2aaaa8 ;  /* 0x3e2aaaa8ff107424 */ /* 0x000fc600078e00ff */
[----:B------:R-:W-:Y:S02]  /*0df0*/  FSEL R4, R4, -0.00019574658654164522886, P0 ;  /* 0xb94d415304047808 */ /* 0x000fe40000000000 */
[----:B------:R-:W-:Y:S02]  /*0e00*/  FSEL R6, R13, 0.041666727513074874878, !P0 ;  /* 0x3d2aaabb0d067808 */ /* 0x000fe40004000000 */
[----:B------:R-:W-:Y:S02]  /*0e10*/  LOP3.LUT P1, RZ, R0, 0x2, RZ, 0xc0, !PT ;  /* 0x0000000200ff7812 */ /* 0x000fe4000782c0ff */
[----:B------:R-:W-:Y:S01]  /*0e20*/  FSEL R0, R2, 1, !P0 ;  /* 0x3f80000002007808 */ /* 0x000fe20004000000 */
[----:B------:R-:W-:Y:S01]  /*0e30*/  FFMA R4, R3, R4, R6 ;  /* 0x0000000403047223 */ /* 0x000fe20000000006 */
[----:B------:R-:W-:Y:S02]  /*0e40*/  FSEL R19, -R16, -0.4999999701976776123, !P0 ;  /* 0xbeffffff10137808 */ /* 0x000fe40004000100 */
[----:B------:R-:W-:Y:S01]  /*0e50*/  FSETP.GE.AND P0, PT, |R15|, 105615, PT ;  /* 0x47ce47800f00780b */ /* 0x000fe20003f06200 */
[----:B------:R-:W-:-:S02]  /*0e60*/  FFMA R17, R3, R0, RZ ;  /* 0x0000000003117223 */ /* 0x000fc400000000ff */
[----:B------:R-:W-:-:S04]  /*0e70*/  FFMA R4, R3, R4, R19 ;  /* 0x0000000403047223 */ /* 0x000fc80000000013 */
[----:B------:R-:W-:-:S04]  /*0e80*/  FFMA R17, R17, R4, R0 ;  /* 0x0000000411117223 */ /* 0x000fc80000000000 */
[----:B------:R-:W-:Y:S02]  /*0e90*/  @P1 FADD R17, RZ, -R17 ;  /* 0x80000011ff111221 */ /* 0x000fe40000000000 */
[----:B------:R-:W-:Y:S05]  /*0ea0*/  @!P0 BRA `(.L_x_12) ;  /* 0x0000000000cc8947 */ /* 0x000fea0003800000 */
[----:B------:R-:W-:-:S13]  /*0eb0*/  FSETP.NEU.AND P0, PT, |R15|, +INF , PT ;  /* 0x7f8000000f00780b */ /* 0x000fda0003f0d200 */
[----:B------:R-:W-:Y:S01]  /*0ec0*/  @!P0 FMUL R5, RZ, R15 ;  /* 0x0000000fff058220 */ /* 0x000fe20000400000 */
[----:B------:R-:W-:Y:S01]  /*0ed0*/  @!P0 IMAD.MOV.U32 R18, RZ, RZ, RZ ;  /* 0x000000ffff128224 */ /* 0x000fe200078e00ff */
[----:B------:R-:W-:Y:S06]  /*0ee0*/  @!P0 BRA `(.L_x_12) ;  /* 0x0000000000bc8947 */ /* 0x000fec0003800000 */
[----:B------:R-:W0:Y:S01]  /*0ef0*/  LDC.64 R2, c[0x4][RZ] ;  /* 0x01000000ff027b82 */ /* 0x000e220000000a00 */
[----:B------:R-:W-:Y:S02]  /*0f00*/  IMAD.SHL.U32 R4, R15, 0x100, RZ ;  /* 0x000001000f047824 */ /* 0x000fe400078e00ff */
[----:B------:R-:W-:Y:S02]  /*0f10*/  HFMA2 R6, -RZ, RZ, 0, 0 ;  /* 0x00000000ff067431 */ /* 0x000fe400000001ff */
[----:B------:R-:W-:Y:S01]  /*0f20*/  IMAD.MOV.U32 R0, RZ, RZ, RZ ;  /* 0x000000ffff007224 */ /* 0x000fe200078e00ff */
[----:B------:R-:W-:Y:S01]  /*0f30*/  UMOV UR5, URZ ;  /* 0x000000ff00057c82 */ /* 0x000fe20008000000 */
[----:B------:R-:W-:-:S07]  /*0f40*/  LOP3.LUT R23, R4, 0x80000000, RZ, 0xfc, !PT ;  /* 0x8000000004177812 */ /* 0x000fce00078efcff */
.L_x_13:
[----:B0-----:R-:W-:-:S05]  /*0f50*/  IMAD.WIDE.U32 R18, R0, 0x4, R2 ;  /* 0x0000000400127825 */ /* 0x001fca00078e0002 */
[----:B------:R-:W2:Y:S01]  /*0f60*/  LDG.E.CONSTANT R4, desc[UR12][R18.64] ;  /* 0x0000000c12047981 */ /* 0x000ea2000c1e9900 */
[C---:B-1----:R-:W-:Y:S02]  /*0f70*/  IMAD R20, R0.reuse, 0x4, R1 ;  /* 0x0000000400147824 */ /* 0x042fe400078e0201 */
[----:B------:R-:W-:-:S05]  /*0f80*/  VIADD R0, R0, 0x1 ;  /* 0x0000000100007836 */ /* 0x000fca0000000000 */
[----:B------:R-:W-:Y:S01]  /*0f90*/  ISETP.NE.AND P0, PT, R0, 0x6, PT ;  /* 0x000000060000780c */ /* 0x000fe20003f05270 */
[----:B--2---:R-:W-:-:S03]  /*0fa0*/  IMAD.WIDE.U32 R4, R4, R23, RZ ;  /* 0x0000001704047225 */ /* 0x004fc600078e00ff */
[----:B------:R-:W-:-:S04]  /*0fb0*/  IADD3 R21, P1, PT, R4, R6, RZ ;  /* 0x0000000604157210 */ /* 0x000fc80007f3e0ff */
[----:B------:R-:W-:Y:S01]  /*0fc0*/  IADD3.X R6, PT, PT, R5, UR5, RZ, P1, !PT ;  /* 0x0000000505067c10 */ /* 0x000fe20008ffe4ff */
[----:B------:R1:W-:Y:S04]  /*0fd0*/  STL [R20], R21 ;  /* 0x0000001514007387 */ /* 0x0003e80000100800 */
[----:B------:R-:W-:Y:S05]  /*0fe0*/  @P0 BRA `(.L_x_13) ;  /* 0xfffffffc00d80947 */ /* 0x000fea000383ffff */
        /* <DEDUP_REMOVED lines=12> */
[----:B------:R-:W-:Y:S01]  /*10b0*/  UMOV UR15, 0x3bf921fb ;  /* 0x3bf921fb000f7882 */ /* 0x000fe20000000000 */
[----:B------:R-:W-:-:S02]  /*10c0*/  ISETP.GE.AND P1, PT, R15, RZ, PT ;  /* 0x000000ff0f00720c */ /* 0x000fc40003f26270 */
[-C--:B--2---:R-:W-:Y:S02]  /*10d0*/  @P0 SHF.L.W.U32.HI R0, R3, R4.reuse, R0 ;  /* 0x0000000403000219 */ /* 0x084fe40000010e00 */
[----:B---3--:R-:W-:-:S04]  /*10e0*/  @P0 SHF.L.W.U32.HI R3, R2, R4, R3 ;  /* 0x0000000402030219 */ /* 0x008fc80000010e03 */
[C---:B------:R-:W-:Y:S01]  /*10f0*/  SHF.L.W.U32.HI R4, R3.reuse, 0x2, R0 ;  /* 0x0000000203047819 */ /* 0x040fe20000010e00 */
[----:B------:R-:W-:-:S03]  /*1100*/  IMAD.SHL.U32 R3, R3, 0x4, RZ ;  /* 0x0000000403037824 */ /* 0x000fc600078e00ff */
[----:B------:R-:W-:Y:S02]  /*1110*/  SHF.R.S32.HI R5, RZ, 0x1f, R4 ;  /* 0x0000001fff057819 */ /* 0x000fe40000011404 */
[----:B------:R-:W-:Y:S02]  /*1120*/  LOP3.LUT R15, R4, R15, RZ, 0x3c, !PT ;  /* 0x0000000f040f7212 */ /* 0x000fe400078e3cff */
[C---:B------:R-:W-:Y:S02]  /*1130*/  LOP3.LUT R2, R5.reuse, R3, RZ, 0x3c, !PT ;  /* 0x0000000305027212 */ /* 0x040fe400078e3cff */
[----:B------:R-:W-:Y:S02]  /*1140*/  LOP3.LUT R3, R5, R4, RZ, 0x3c, !PT ;  /* 0x0000000405037212 */ /* 0x000fe400078e3cff */
[----:B------:R-:W-:Y:S02]  /*1150*/  SHF.R.U32.HI R5, RZ, 0x1e, R0 ;  /* 0x0000001eff057819 */ /* 0x000fe40000011600 */
[----:B------:R-:W-:-:S02]  /*1160*/  ISETP.GE.AND P0, PT, R15, RZ, PT ;  /* 0x000000ff0f00720c */ /* 0x000fc40003f06270 */
[----:B------:R-:W1:Y:S01]  /*1170*/  I2F.F64.S64 R2, R2 ;  /* 0x0000000200027312 */ /* 0x000e620000301c00 */
[----:B------:R-:W-:-:S04]  /*1180*/  LEA.HI R18, R4, R5, RZ, 0x1 ;  /* 0x0000000504127211 */ /* 0x000fc800078f08ff */
[----:B------:R-:W-:-:S05]  /*1190*/  IADD3 R0, PT, PT, -R18, RZ, RZ ;  /* 0x000000ff12007210 */ /* 0x000fca0007ffe1ff */
[----:B------:R-:W-:Y:S01]  /*11a0*/  @!P1 IMAD.MOV.U32 R18, RZ, RZ, R0 ;  /* 0x000000ffff129224 */ /* 0x000fe200078e0000 */
[----:B-1----:R-:W-:-:S10]  /*11b0*/  DMUL R20, R2, UR14 ;  /* 0x0000000e02147c28 */ /* 0x002fd40008000000 */
[----:B------:R-:W1:Y:S02]  /*11c0*/  F2F.F32.F64 R20, R20 ;  /* 0x0000001400147310 */ /* 0x000e640000301000 */
[----:B01----:R-:W-:-:S07]  /*11d0*/  FSEL R5, -R20, R20, !P0 ;  /* 0x0000001414057208 */ /* 0x003fce0004000100 */
.L_x_12:
[----:B------:R-:W-:Y:S05]  /*11e0*/  BSYNC.RECONVERGENT B1 ;  /* 0x0000000000017941 */ /* 0x000fea0003800200 */
.L_x_11:
[----:B------:R-:W0:Y:S02]  /*11f0*/  LDC.64 R2, c[0x0][0x380] ;  /* 0x0000e000ff027b82 */ /* 0x000e240000000a00 */
[----:B0-----:R-:W-:-:S05]  /*1200*/  IMAD.WIDE R14, R14, 0x8, R2 ;  /* 0x000000080e0e7825 */ /* 0x001fca00078e0202 */
[----:B------:R-:W2:Y:S01]  /*1210*/  LDG.E.64 R2, desc[UR12][R14.64] ;  /* 0x0000000c0e027981 */ /* 0x000ea2000c1e1b00 */
[----:B------:R-:W-:Y:S01]  /*1220*/  FMUL R21, R5, R5 ;  /* 0x0000000505157220 */ /* 0x000fe20000400000 */
[C---:B------:R-:W-:Y:S01]  /*1230*/  LOP3.LUT R0, R18.reuse, 0x1, RZ, 0xc0, !PT ;  /* 0x0000000112007812 */ /* 0x040fe200078ec0ff */
[----:B------:R-:W-:Y:S01]  /*1240*/  BSSY.RECONVERGENT B1, `(.L_x_14) ;  /* 0x000001f000017945 */ /* 0x000fe20003800200 */
[----:B------:R-:W-:Y:S01]  /*1250*/  LOP3.LUT P1, RZ, R18, 0x2, RZ, 0xc0, !PT ;  /* 0x0000000212ff7812 */ /* 0x000fe2000782c0ff */
[----:B------:R-:W-:Y:S01]  /*1260*/  FFMA R12, R21, R12, -0.0013887860113754868507 ;  /* 0xbab607ed150c7423 */ /* 0x000fe2000000000c */
[----:B------:R-:W-:Y:S02]  /*1270*/  ISETP.NE.U32.AND P0, PT, R0, 0x1, PT ;  /* 0x000000010000780c */ /* 0x000fe40003f05070 */
[----:B------:R-:W-:Y:S02]  /*1280*/  I2FP.F32.U32 R19, R7 ;  /* 0x0000000700137245 */ /* 0x000fe40000201000 */
[----:B------:R-:W-:-:S02]  /*1290*/  FSEL R0, R13, 0.041666727513074874878, P0 ;  /* 0x3d2aaabb0d007808 */ /* 0x000fc40000000000 */
[----:B------:R-:W-:Y:S01]  /*12a0*/  FSEL R12, R12, -0.00019574658654164522886, !P0 ;  /* 0xb94d41530c0c7808 */ /* 0x000fe20004000000 */
[----:B------:R-:W0:Y:S01]  /*12b0*/  MUFU.RCP R6, R19 ;  /* 0x0000001300067308 */ /* 0x000e220000001000 */
[----:B------:R-:W-:-:S03]  /*12c0*/  FSEL R16, -R16, -0.4999999701976776123, P0 ;  /* 0xbeffffff10107808 */ /* 0x000fc60000000100 */
[----:B------:R-:W-:Y:S01]  /*12d0*/  FFMA R12, R21, R12, R0 ;  /* 0x0000000c150c7223 */ /* 0x000fe20000000000 */
[----:B------:R-:W-:-:S03]  /*12e0*/  FSEL R0, R5, 1, P0 ;  /* 0x3f80000005007808 */ /* 0x000fc60000000000 */
[C---:B------:R-:W-:Y:S02]  /*12f0*/  FFMA R12, R21.reuse, R12, R16 ;  /* 0x0000000c150c7223 */ /* 0x040fe40000000010 */
[----:B------:R-:W-:-:S04]  /*1300*/  FFMA R21, R21, R0, RZ ;  /* 0x0000000015157223 */ /* 0x000fc800000000ff */
[----:B------:R-:W-:Y:S01]  /*1310*/  FFMA R0, R21, R12, R0 ;  /* 0x0000000c15007223 */ /* 0x000fe20000000000 */
[----:B0-----:R-:W-:-:S03]  /*1320*/  FFMA R5, -R19, R6, 1 ;  /* 0x3f80000013057423 */ /* 0x001fc60000000106 */
[----:B------:R-:W-:Y:S01]  /*1330*/  @P1 FADD R0, RZ, -R0 ;  /* 0x80000000ff001221 */ /* 0x000fe20000000000 */
[----:B------:R-:W-:-:S03]  /*1340*/  FFMA R5, R6, R5, R6 ;  /* 0x0000000506057223 */ /* 0x000fc60000000006 */
[C---:B--2---:R-:W-:Y:S01]  /*1350*/  FMUL R4, R0.reuse, R3 ;  /* 0x0000000300047220 */ /* 0x044fe20000400000 */
[----:B------:R-:W-:-:S03]  /*1360*/  FMUL R0, R0, R2 ;  /* 0x0000000200007220 */ /* 0x000fc60000400000 */
[C---:B------:R-:W-:Y:S01]  /*1370*/  FFMA R4, R17.reuse, R2, R4 ;  /* 0x0000000211047223 */ /* 0x040fe20000000004 */
[----:B------:R-:W-:-:S03]  /*1380*/  FFMA R0, R17, R3, -R0 ;  /* 0x0000000311007223 */ /* 0x000fc60000000800 */
[----:B------:R-:W0:Y:S01]  /*1390*/  FCHK P0, R4, R19 ;  /* 0x0000001304007302 */ /* 0x000e220000000000 */
[----:B------:R-:W-:-:S04]  /*13a0*/  FFMA R12, R4, R5, RZ ;  /* 0x00000005040c7223 */ /* 0x000fc800000000ff */
[----:B------:R-:W-:-:S04]  /*13b0*/  FFMA R2, -R19, R12, R4 ;  /* 0x0000000c13027223 */ /* 0x000fc80000000104 */
[----:B------:R-:W-:Y:S01]  /*13c0*/  FFMA R12, R5, R2, R12 ;  /* 0x00000002050c7223 */ /* 0x000fe2000000000c */
[----:B0-----:R-:W-:Y:S06]  /*13d0*/  @!P0 BRA `(.L_x_15) ;  /* 0x0000000000148947 */ /* 0x001fec0003800000 */
[----:B------:R-:W-:Y:S01]  /*13e0*/  IMAD.MOV.U32 R2, RZ, RZ, R4 ;  /* 0x000000ffff027224 */ /* 0x000fe200078e0004 */
[----:B------:R-:W-:Y:S01]  /*13f0*/  MOV R4, 0x1420 ;  /* 0x0000142000047802 */ /* 0x000fe20000000f00 */
[----:B------:R-:W-:-:S07]  /*1400*/  IMAD.MOV.U32 R3, RZ, RZ, R19 ;  /* 0x000000ffff037224 */ /* 0x000fce00078e0013 */
[----:B------:R-:W-:Y:S05]  /*1410*/  CALL.REL.NOINC `($__internal_1_$__cuda_sm3x_div_rn_noftz_f32_slowpath) ;  /* 0x0000000400407944 */ /* 0x000fea0003c00000 */
[----:B------:R-:W-:-:S07]  /*1420*/  IMAD.MOV.U32 R12, RZ, RZ, R13 ;  /* 0x000000ffff0c7224 */ /* 0x000fce00078e000d */
.L_x_15:
[----:B------:R-:W-:Y:S05]  /*1430*/  BSYNC.RECONVERGENT B1 ;  /* 0x0000000000017941 */ /* 0x000fea0003800200 */
.L_x_14:
[----:B------:R-:W0:Y:S01]  /*1440*/  MUFU.RCP R2, R19 ;  /* 0x0000001300027308 */ /* 0x000e220000001000 */
[----:B------:R-:W-:Y:S07]  /*1450*/  BSSY.RECONVERGENT B1, `(.L_x_16) ;  /* 0x000000c000017945 */ /* 0x000fee0003800200 */
        /* <DEDUP_REMOVED lines=8> */
[----:B------:R-:W-:Y:S02]  /*14e0*/  MOV R3, R19 ;  /* 0x0000001300037202 */ /* 0x000fe40000000f00 */
[----:B------:R-:W-:-:S07]  /*14f0*/  MOV R4, 0x1510 ;  /* 0x0000151000047802 */ /* 0x000fce0000000f00 */
[----:B------:R-:W-:Y:S05]  /*1500*/  CALL.REL.NOINC `($__internal_1_$__cuda_sm3x_div_rn_noftz_f32_slowpath) ;  /* 0x0000000400047944 */ /* 0x000fea0003c00000 */
.L_x_17:
[----:B------:R-:W-:Y:S05]  /*1510*/  BSYNC.RECONVERGENT B1 ;  /* 0x0000000000017941 */ /* 0x000fea0003800200 */
.L_x_16:
[----:B------:R1:W-:Y:S01]  /*1520*/  STG.E.64 desc[UR12][R14.64], R12 ;  /* 0x0000000c0e007986 */ /* 0x0003e2000c101b0c */
[----:B------:R-:W-:Y:S05]  /*1530*/  BRA `(.L_x_6) ;  /* 0x00000000000c7947 */ /* 0x000fea0003800000 */
.L_x_7:
[----:B------:R-:W0:Y:S02]  /*1540*/  LDC.64 R2, c[0x0][0x380] ;  /* 0x0000e000ff027b82 */ /* 0x000e240000000a00 */
[----:B0-----:R-:W-:-:S05]  /*1550*/  IMAD.WIDE R2, R14, 0x8, R2 ;  /* 0x000000080e027825 */ /* 0x001fca00078e0202 */
[----:B------:R0:W-:Y:S02]  /*1560*/  STG.E.64 desc[UR12][R2.64], RZ ;  /* 0x000000ff02007986 */ /* 0x0001e4000c101b0c */
.L_x_6:
[----:B------:R-:W-:Y:S05]  /*1570*/  BSYNC.RECONVERGENT B0 ;  /* 0x0000000000007941 */ /* 0x000fea0003800200 */
.L_x_5:
[----:B------:R-:W2:Y:S01]  /*1580*/  LDCU UR5, c[0x0][0x370] ;  /* 0x00006e00ff0577ac */ /* 0x000ea20008000800 */
[----:B------:R-:W2:Y:S02]  /*1590*/  LDCU UR6, c[0x0][0x360] ;  /* 0x00006c00ff0677ac */ /* 0x000ea40008000800 */
[----:B--2---:R-:W-:-:S06]  /*15a0*/  UIMAD UR4, UR5, UR6, UR4 ;  /* 0x00000006050472a4 */ /* 0x004fcc000f8e0204 */
[----:B------:R-:W-:-:S13]  /*15b0*/  ISETP.LE.AND P0, PT, R7, UR4, PT ;  /* 0x0000000407007c0c */ /* 0x000fda000bf03270 */
[----:B------:R-:W-:Y:S05]  /*15c0*/  @!P0 BRA `(.L_x_18) ;  /* 0xffffffec00e08947 */ /* 0x000fea000383ffff */
[----:B------:R-:W-:Y:S05]  /*15d0*/  EXIT ;  /* 0x000000000000794d */ /* 0x000fea0003800000 */
        .weak           $__internal_0_$__cuda_sm20_rcp_rn_f32_slowpath
        .type           $__internal_0_$__cuda_sm20_rcp_rn_f32_slowpath,@function
        .size           $__internal_0_$__cuda_sm20_rcp_rn_f32_slowpath,($__internal_1_$__cuda_sm3x_div_rn_noftz_f32_slowpath - $__internal_0_$__cuda_sm20_rcp_rn_f32_slowpath)
$__internal_0_$__cuda_sm20_rcp_rn_f32_slowpath:
[----:B------:R-:W0:Y:S02]  /*15e0*/  LDC R0, c[0x0][0x390] ;  /* 0x0000e400ff007b82 */ /* 0x000e240000000800 */
[----:B0-----:R-:W-:-:S05]  /*15f0*/  IMAD.SHL.U32 R4, R0, 0x2, RZ ;  /* 0x0000000200047824 */ /* 0x001fca00078e00ff */
[----:B------:R-:W-:-:S04]  /*1600*/  SHF.R.U32.HI R3, RZ, 0x18, R4 ;  /* 0x00000018ff037819 */ /* 0x000fc80000011604 */
[----:B------:R-:W-:-:S13]  /*1610*/  ISETP.NE.U32.AND P0, PT, R3, RZ, PT ;  /* 0x000000ff0300720c */ /* 0x000fda0003f05070 */
[----:B------:R-:W-:Y:S05]  /*1620*/  @P0 BRA `(.L_x_19) ;  /* 0x0000000000280947 */ /* 0x000fea0003800000 */
[----:B------:R-:W-:-:S13]  /*1630*/  ISETP.NE.AND P0, PT, R4, RZ, PT ;  /* 0x000000ff0400720c */ /* 0x000fda0003f05270 */
[----:B------:R2:W3:Y:S01]  /*1640*/  @!P0 MUFU.RCP R3, R0 ;  /* 0x0000000000038308 */ /* 0x0004e20000001000 */
[----:B------:R-:W-:Y:S05]  /*1650*/  @!P0 BRA `(.L_x_20) ;  /* 0x0000000000a48947 */ /* 0x000fea0003800000 */
[----:B------:R-:W-:-:S04]  /*1660*/  FFMA R4, R0, 1.84467440737095516160e+19, RZ ;  /* 0x5f80000000047823 */ /* 0x000fc800000000ff */
[----:B---3--:R-:W2:Y:S02]  /*1670*/  MUFU.RCP R3, R4 ;  /* 0x0000000400037308 */ /* 0x008ea40000001000 */
[----:B--2---:R-:W-:-:S04]  /*1680*/  FFMA R0, R4, R3, -1 ;  /* 0xbf80000004007423 */ /* 0x004fc80000000003 */
[----:B------:R-:W-:-:S04]  /*1690*/  FADD.FTZ R0, -R0, -RZ ;  /* 0x800000ff00007221 */ /* 0x000fc80000010100 */
[----:B------:R-:W-:-:S04]  /*16a0*/  FFMA R0, R3, R0, R3 ;  /* 0x0000000003007223 */ /* 0x000fc80000000003 */
[----:B------:R-:W-:Y:S01]  /*16b0*/  FFMA R3, R0, 1.84467440737095516160e+19, RZ ;  /* 0x5f80000000037823 */ /* 0x000fe200000000ff */
[----:B------:R-:W-:Y:S06]  /*16c0*/  BRA `(.L_x_20) ;  /* 0x0000000000887947 */ /* 0x000fec0003800000 */
.L_x_19:
[----:B------:R-:W-:-:S05]  /*16d0*/  VIADD R4, R3, 0xffffff03 ;  /* 0xffffff0303047836 */ /* 0x000fca0000000000 */
[----:B------:R-:W-:-:S13]  /*16e0*/  ISETP.GT.U32.AND P0, PT, R4, 0x1, PT ;  /* 0x000000010400780c */ /* 0x000fda0003f04070 */
[----:B------:R-:W-:Y:S05]  /*16f0*/  @P0 BRA `(.L_x_21) ;  /* 0x0000000000780947 */ /* 0x000fea0003800000 */
[----:B------:R-:W-:Y:S01]  /*1700*/  LOP3.LUT R5, R0, 0x7fffff, RZ, 0xc0, !PT ;  /* 0x007fffff00057812 */ /* 0x000fe200078ec0ff */
[----:B------:R-:W-:-:S03]  /*1710*/  IMAD.MOV.U32 R9, RZ, RZ, 0x3 ;  /* 0x00000003ff097424 */ /* 0x000fc600078e00ff */
[----:B------:R-:W-:Y:S02]  /*1720*/  LOP3.LUT R5, R5, 0x3f800000, RZ, 0xfc, !PT ;  /* 0x3f80000005057812 */ /* 0x000fe400078efcff */
[----:B------:R-:W-:Y:S02]  /*1730*/  SHF.L.U32 R10, R9, R4, RZ ;  /* 0x00000004090a7219 */ /* 0x000fe400000006ff */
[----:B------:R-:W0:Y:S02]  /*1740*/  MUFU.RCP R6, R5 ;  /* 0x0000000500067308 */ /* 0x000e240000001000 */
[----:B0-----:R-:W-:-:S04]  /*1750*/  FFMA R7, R5, R6, -1 ;  /* 0xbf80000005077423 */ /* 0x001fc80000000006 */
[----:B------:R-:W-:-:S04]  /*1760*/  FADD.FTZ R7, -R7, -RZ ;  /* 0x800000ff07077221 */ /* 0x000fc80000010100 */
[CCC-:B------:R-:W-:Y:S01]  /*1770*/  FFMA.RM R8, R6.reuse, R7.reuse, R6.reuse ;  /* 0x0000000706087223 */ /* 0x1c0fe20000004006 */
[----:B------:R-:W-:-:S04]  /*1780*/  FFMA.RP R7, R6, R7, R6 ;  /* 0x0000000706077223 */ /* 0x000fc80000008006 */
[C---:B------:R-:W-:Y:S02]  /*1790*/  LOP3.LUT R6, R8.reuse, 0x7fffff, RZ, 0xc0, !PT ;  /* 0x007fffff08067812 */ /* 0x040fe400078ec0ff */
[----:B------:R-:W-:Y:S02]  /*17a0*/  FSETP.NEU.FTZ.AND P0, PT, R8, R7, PT ;  /* 0x000000070800720b */ /* 0x000fe40003f1d000 */
[----:B------:R-:W-:Y:S02]  /*17b0*/  LOP3.LUT R7, R6, 0x800000, RZ, 0xfc, !PT ;  /* 0x0080000006077812 */ /* 0x000fe400078efcff */
[----:B------:R-:W-:Y:S02]  /*17c0*/  SEL R6, RZ, 0xffffffff, !P0 ;  /* 0xffffffffff067807 */ /* 0x000fe40004000000 */
[----:B------:R-:W-:-:S03]  /*17d0*/  LOP3.LUT R5, R10, R7, RZ, 0xc0, !PT ;  /* 0x000000070a057212 */ /* 0x000fc600078ec0ff */
[----:B------:R-:W-:Y:S01]  /*17e0*/  IMAD.MOV R6, RZ, RZ, -R6 ;  /* 0x000000ffff067224 */ /* 0x000fe200078e0a06 */
[----:B------:R-:W-:-:S04]  /*17f0*/  SHF.R.U32.HI R5, RZ, R4, R5 ;  /* 0x00000004ff057219 */ /* 0x000fc80000011605 */
[----:B------:R-:W-:Y:S02]  /*1800*/  LOP3.LUT P1, RZ, R6, R4, R7, 0xf8, !PT ;  /* 0x0000000406ff7212 */ /* 0x000fe4000782f807 */
[C---:B------:R-:W-:Y:S02]  /*1810*/  LOP3.LUT P0, RZ, R5.reuse, 0x1, RZ, 0xc0, !PT ;  /* 0x0000000105ff7812 */ /* 0x040fe4000780c0ff */
[----:B------:R-:W-:-:S04]  /*1820*/  LOP3.LUT P2, RZ, R5, 0x2, RZ, 0xc0, !PT ;  /* 0x0000000205ff7812 */ /* 0x000fc8000784c0ff */
[----:B------:R-:W-:Y:S02]  /*1830*/  PLOP3.LUT P0, PT, P0, P1, P2, 0xe0, 0x0 ;  /* 0x000000000000781c */ /* 0x000fe40000703c20 */
[----:B------:R-:W-:Y:S02]  /*1840*/  LOP3.LUT P1, RZ, R0, 0x7fffff, RZ, 0xc0, !PT ;  /* 0x007fffff00ff7812 */ /* 0x000fe4000782c0ff */
[----:B------:R-:W-:-:S05]  /*1850*/  SEL R4, RZ, 0x1, !P0 ;  /* 0x00000001ff047807 */ /* 0x000fca0004000000 */
[----:B------:R-:W-:-:S05]  /*1860*/  IMAD.MOV R4, RZ, RZ, -R4 ;  /* 0x000000ffff047224 */ /* 0x000fca00078e0a04 */
[----:B------:R-:W-:Y:S02]  /*1870*/  ISETP.GE.AND P0, PT, R4, RZ, PT ;  /* 0x000000ff0400720c */ /* 0x000fe40003f06270 */
[----:B------:R-:W-:-:S04]  /*1880*/  IADD3 R4, PT, PT, R3, -0xfc, RZ ;  /* 0xffffff0403047810 */ /* 0x000fc80007ffe0ff */
[----:B------:R-:W-:-:S07]  /*1890*/  SHF.R.U32.HI R3, RZ, R4, R7 ;  /* 0x00000004ff037219 */ /* 0x000fce0000011607 */
[----:B------:R-:W-:-:S04]  /*18a0*/  @!P0 VIADD R3, R3, 0x1 ;  /* 0x0000000103038836 */ /* 0x000fc80000000000 */
[----:B------:R-:W-:-:S05]  /*18b0*/  @!P1 IMAD.SHL.U32 R3, R3, 0x2, RZ ;  /* 0x0000000203039824 */ /* 0x000fca00078e00ff */
[----:B------:R-:W-:Y:S01]  /*18c0*/  LOP3.LUT R3, R3, 0x80000000, R0, 0xf8, !PT ;  /* 0x8000000003037812 */ /* 0x000fe200078ef800 */
[----:B------:R-:W-:Y:S06]  /*18d0*/  BRA `(.L_x_20) ;  /* 0x0000000000047947 */ /* 0x000fec0003800000 */
.L_x_21:
[----:B------:R0:W1:Y:S02]  /*18e0*/  MUFU.RCP R3, R0 ;  /* 0x0000000000037308 */ /* 0x0000640000001000 */
.L_x_20:
[----:B-1-3--:R-:W-:Y:S02]  /*18f0*/  IMAD.MOV.U32 R5, RZ, RZ, R3 ;  /* 0x000000ffff057224 */ /* 0x00afe400078e0003 */
[----:B------:R-:W-:-:S04]  /*1900*/  IMAD.MOV.U32 R3, RZ, RZ, 0x0 ;  /* 0x00000000ff037424 */ /* 0x000fc800078e00ff */
[----:B0-2---:R-:W-:Y:S05]  /*1910*/  RET.REL.NODEC R2 `(_Z17waveLensPropagateP6float2iifffff) ;  /* 0xffffffe402b87950 */ /* 0x005fea0003c3ffff */
        .weak           $__internal_1_$__cuda_sm3x_div_rn_noftz_f32_slowpath
        .type           $__internal_1_$__cuda_sm3x_div_rn_noftz_f32_slowpath,@function
        .size           $__internal_1_$__cuda_sm3x_div_rn_noftz_f32_slowpath,(.L_x_83 - $__internal_1_$__cuda_sm3x_div_rn_noftz_f32_slowpath)
$__internal_1_$__cuda_sm3x_div_rn_noftz_f32_slowpath:
[----:B------:R-:W-:Y:S01]  /*1920*/  SHF.R.U32.HI R6, RZ, 0x17, R3 ;  /* 0x00000017ff067819 */ /* 0x000fe20000011603 */
[----:B------:R-:W-:Y:S01]  /*1930*/  BSSY.RECONVERGENT B2, `(.L_x_22) ;  /* 0x0000062000027945 */ /* 0x000fe20003800200 */
[----:B------:R-:W-:Y:S02]  /*1940*/  SHF.R.U32.HI R13, RZ, 0x17, R2 ;  /* 0x00000017ff0d7819 */ /* 0x000fe40000011602 */
[----:B------:R-:W-:Y:S02]  /*1950*/  LOP3.LUT R6, R6, 0xff, RZ, 0xc0, !PT ;  /* 0x000000ff06067812 */ /* 0x000fe400078ec0ff */
[----:B------:R-:W-:-:S03]  /*1960*/  LOP3.LUT R17, R13, 0xff, RZ, 0xc0, !PT ;  /* 0x000000ff0d117812 */ /* 0x000fc600078ec0ff */
[----:B------:R-:W-:Y:S01]  /*1970*/  VIADD R18, R6, 0xffffffff ;  /* 0xffffffff06127836 */ /* 0x000fe20000000000 */
[----:B------:R-:W-:-:S04]  /*1980*/  IADD3 R16, PT, PT, R17, -0x1, RZ ;  /* 0xffffffff11107810 */ /* 0x000fc80007ffe0ff */
[----:B------:R-:W-:-:S04]  /*1990*/  ISETP.GT.U32.AND P0, PT, R18, 0xfd, PT ;  /* 0x000000fd1200780c */ /* 0x000fc80003f04070 */
[----:B------:R-:W-:-:S13]  /*19a0*/  ISETP.GT.U32.OR P0, PT, R16, 0xfd, P0 ;  /* 0x000000fd1000780c */ /* 0x000fda0000704470 */
[----:B------:R-:W-:Y:S01]  /*19b0*/  @!P0 IMAD.MOV.U32 R13, RZ, RZ, RZ ;  /* 0x000000ffff0d8224 */ /* 0x000fe200078e00ff */
[----:B------:R-:W-:Y:S06]  /*19c0*/  @!P0 BRA `(.L_x_23) ;  /* 0x00000000005c8947 */ /* 0x000fec0003800000 */
[----:B------:R-:W-:Y:S02]  /*19d0*/  FSETP.GTU.FTZ.AND P0, PT, |R2|, +INF , PT ;  /* 0x7f8000000200780b */ /* 0x000fe40003f1c200 */
[----:B------:R-:W-:-:S04]  /*19e0*/  FSETP.GTU.FTZ.AND P1, PT, |R3|, +INF , PT ;  /* 0x7f8000000300780b */ /* 0x000fc80003f3c200 */
[----:B------:R-:W-:-:S13]  /*19f0*/  PLOP3.LUT P0, PT, P0, P1, PT, 0xf8, 0x8f ;  /* 0x00000000008f781c */ /* 0x000fda0000703f70 */
[----:B------:R-:W-:Y:S05]  /*1a00*/  @P0 BRA `(.L_x_24) ;  /* 0x00000004004c0947 */ /* 0x000fea0003800000 */
[----:B------:R-:W-:-:S13]  /*1a10*/  LOP3.LUT P0, RZ, R3, 0x7fffffff, R2, 0xc8, !PT ;  /* 0x7fffffff03ff7812 */ /* 0x000fda000780c802 */
[----:B------:R-:W-:Y:S05]  /*1a20*/  @!P0 BRA `(.L_x_25) ;  /* 0x00000004003c8947 */ /* 0x000fea0003800000 */
[C---:B------:R-:W-:Y:S02]  /*1a30*/  FSETP.NEU.FTZ.AND P2, PT, |R2|.reuse, +INF , PT ;  /* 0x7f8000000200780b */ /* 0x040fe40003f5d200 */
[----:B------:R-:W-:Y:S02]  /*1a40*/  FSETP.NEU.FTZ.AND P1, PT, |R3|, +INF , PT ;  /* 0x7f8000000300780b */ /* 0x000fe40003f3d200 */
[----:B------:R-:W-:-:S11]  /*1a50*/  FSETP.NEU.FTZ.AND P0, PT, |R2|, +INF , PT ;  /* 0x7f8000000200780b */ /* 0x000fd60003f1d200 */
[----:B------:R-:W-:Y:S05]  /*1a60*/  @!P1 BRA !P2, `(.L_x_25) ;  /* 0x00000004002c9947 */ /* 0x000fea0005000000 */
[----:B------:R-:W-:-:S04]  /*1a70*/  LOP3.LUT P2, RZ, R2, 0x7fffffff, RZ, 0xc0, !PT ;  /* 0x7fffffff02ff7812 */ /* 0x000fc8000784c0ff */
[----:B------:R-:W-:-:S13]  /*1a80*/  PLOP3.LUT P1, PT, P1, P2, PT, 0x2f, 0xf2 ;  /* 0x0000000000f2781c */ /* 0x000fda0000f24577 */
[----:B------:R-:W-:Y:S05]  /*1a90*/  @P1 BRA `(.L_x_26) ;  /* 0x0000000400181947 */ /* 0x000fea0003800000 */
[----:B------:R-:W-:-:S04]  /*1aa0*/  LOP3.LUT P1, RZ, R3, 0x7fffffff, RZ, 0xc0, !PT ;  /* 0x7fffffff03ff7812 */ /* 0x000fc8000782c0ff */
[----:B------:R-:W-:-:S13]  /*1ab0*/  PLOP3.LUT P0, PT, P0, P1, PT, 0x2f, 0xf2 ;  /* 0x0000000000f2781c */ /* 0x000fda0000702577 */
[----:B------:R-:W-:Y:S05]  /*1ac0*/  @P0 BRA `(.L_x_27) ;  /* 0x0000000400000947 */ /* 0x000fea0003800000 */
[----:B------:R-:W-:Y:S02]  /*1ad0*/  ISETP.GE.AND P0, PT, R16, RZ, PT ;  /* 0x000000ff1000720c */ /* 0x000fe40003f06270 */
[----:B------:R-:W-:-:S11]  /*1ae0*/  ISETP.GE.AND P1, PT, R18, RZ, PT ;  /* 0x000000ff1200720c */ /* 0x000fd60003f26270 */
[----:B------:R-:W-:Y:S02]  /*1af0*/  @P0 IMAD.MOV.U32 R13, RZ, RZ, RZ ;  /* 0x000000ffff0d0224 */ /* 0x000fe400078e00ff */
[----:B------:R-:W-:Y:S01]  /*1b00*/  @!P0 FFMA R2, R2, 1.84467440737095516160e+19, RZ ;  /* 0x5f80000002028823 */ /* 0x000fe200000000ff */
[----:B------:R-:W-:Y:S02]  /*1b10*/  @!P0 IMAD.MOV.U32 R13, RZ, RZ, -0x40 ;  /* 0xffffffc0ff0d8424 */ /* 0x000fe400078e00ff */
[----:B------:R-:W-:Y:S02]  /*1b20*/  @!P1 FFMA R3, R3, 1.84467440737095516160e+19, RZ ;  /* 0x5f80000003039823 */ /* 0x000fe400000000ff */
[----:B------:R-:W-:-:S07]  /*1b30*/  @!P1 VIADD R13, R13, 0x40 ;  /* 0x000000400d0d9836 */ /* 0x000fce0000000000 */
.L_x_23:
[----:B------:R-:W-:Y:S01]  /*1b40*/  LEA R16, R6, 0xc0800000, 0x17 ;  /* 0xc080000006107811 */ /* 0x000fe200078eb8ff */
[----:B------:R-:W-:Y:S01]  /*1b50*/  BSSY.RECONVERGENT B3, `(.L_x_28) ;  /* 0x0000036000037945 */ /* 0x000fe20003800200 */
[----:B------:R-:W-:-:S03]  /*1b60*/  IADD3 R17, PT, PT, R17, -0x7f, RZ ;  /* 0xffffff8111117810 */ /* 0x000fc60007ffe0ff */
[----:B------:R-:W-:Y:S02]  /*1b70*/  IMAD.IADD R18, R3, 0x1, -R16 ;  /* 0x0000000103127824 */ /* 0x000fe400078e0a10 */
[C---:B------:R-:W-:Y:S02]  /*1b80*/  IMAD R2, R17.reuse, -0x800000, R2 ;  /* 0xff80000011027824 */ /* 0x040fe400078e0202 */
[----:B------:R0:W1:Y:S01]  /*1b90*/  MUFU.RCP R3, R18 ;  /* 0x0000001200037308 */ /* 0x0000620000001000 */
[----:B------:R-:W-:Y:S01]  /*1ba0*/  FADD.FTZ R21, -R18, -RZ ;  /* 0x800000ff12157221 */ /* 0x000fe20000010100 */
[----:B0-----:R-:W-:-:S05]  /*1bb0*/  IADD3 R18, PT, PT, R17, 0x7f, -R6 ;  /* 0x0000007f11127810 */ /* 0x001fca0007ffe806 */
[----:B------:R-:W-:Y:S02]  /*1bc0*/  IMAD.IADD R13, R18, 0x1, R13 ;  /* 0x00000001120d7824 */ /* 0x000fe400078e020d */
[----:B-1----:R-:W-:-:S04]  /*1bd0*/  FFMA R16, R3, R21, 1 ;  /* 0x3f80000003107423 */ /* 0x002fc80000000015 */
[----:B------:R-:W-:-:S04]  /*1be0*/  FFMA R3, R3, R16, R3 ;  /* 0x0000001003037223 */ /* 0x000fc80000000003 */
[----:B------:R-:W-:-:S04]  /*1bf0*/  FFMA R16, R2, R3, RZ ;  /* 0x0000000302107223 */ /* 0x000fc800000000ff */
[----:B------:R-:W-:-:S04]  /*1c00*/  FFMA R20, R21, R16, R2 ;  /* 0x0000001015147223 */ /* 0x000fc80000000002 */
[----:B------:R-:W-:-:S04]  /*1c10*/  FFMA R16, R3, R20, R16 ;  /* 0x0000001403107223 */ /* 0x000fc80000000010 */
[----:B------:R-:W-:-:S04]  /*1c20*/  FFMA R21, R21, R16, R2 ;  /* 0x0000001015157223 */ /* 0x000fc80000000002 */
[----:B------:R-:W-:-:S05]  /*1c30*/  FFMA R2, R3, R21, R16 ;  /* 0x0000001503027223 */ /* 0x000fca0000000010 */
[----:B------:R-:W-:-:S04]  /*1c40*/  SHF.R.U32.HI R6, RZ, 0x17, R2 ;  /* 0x00000017ff067819 */ /* 0x000fc80000011602 */
[----:B------:R-:W-:-:S05]  /*1c50*/  LOP3.LUT R6, R6, 0xff, RZ, 0xc0, !PT ;  /* 0x000000ff06067812 */ /* 0x000fca00078ec0ff */
[----:B------:R-:W-:-:S04]  /*1c60*/  IMAD.IADD R17, R6, 0x1, R13 ;  /* 0x0000000106117824 */ /* 0x000fc800078e020d */
[----:B------:R-:W-:-:S05]  /*1c70*/  VIADD R6, R17, 0xffffffff ;  /* 0xffffffff11067836 */ /* 0x000fca0000000000 */
[----:B------:R-:W-:-:S13]  /*1c80*/  ISETP.GE.U32.AND P0, PT, R6, 0xfe, PT ;  /* 0x000000fe0600780c */ /* 0x000fda0003f06070 */
[----:B------:R-:W-:Y:S05]  /*1c90*/  @!P0 BRA `(.L_x_29) ;  /* 0x0000000000808947 */ /* 0x000fea0003800000 */
[----:B------:R-:W-:-:S13]  /*1ca0*/  ISETP.GT.AND P0, PT, R17, 0xfe, PT ;  /* 0x000000fe1100780c */ /* 0x000fda0003f04270 */
[----:B------:R-:W-:Y:S05]  /*1cb0*/  @P0 BRA `(.L_x_30) ;  /* 0x00000000006c0947 */ /* 0x000fea0003800000 */
[----:B------:R-:W-:-:S13]  /*1cc0*/  ISETP.GE.AND P0, PT, R17, 0x1, PT ;  /* 0x000000011100780c */ /* 0x000fda0003f06270 */
[----:B------:R-:W-:Y:S05]  /*1cd0*/  @P0 BRA `(.L_x_31) ;  /* 0x0000000000740947 */ /* 0x000fea0003800000 */
[----:B------:R-:W-:Y:S02]  /*1ce0*/  ISETP.GE.AND P0, PT, R17, -0x18, PT ;  /* 0xffffffe81100780c */ /* 0x000fe40003f06270 */
[----:B------:R-:W-:-:S11]  /*1cf0*/  LOP3.LUT R2, R2, 0x80000000, RZ, 0xc0, !PT ;  /* 0x8000000002027812 */ /* 0x000fd600078ec0ff */
[----:B------:R-:W-:Y:S05]  /*1d00*/  @!P0 BRA `(.L_x_31) ;  /* 0x0000000000688947 */ /* 0x000fea0003800000 */
[-CC-:B------:R-:W-:Y:S01]  /*1d10*/  FFMA.RZ R6, R3, R21.reuse, R16.reuse ;  /* 0x0000001503067223 */ /* 0x180fe2000000c010 */
[C---:B------:R-:W-:Y:S02]  /*1d20*/  ISETP.NE.AND P2, PT, R17.reuse, RZ, PT ;  /* 0x000000ff1100720c */ /* 0x040fe40003f45270 */
[----:B------:R-:W-:Y:S02]  /*1d30*/  ISETP.NE.AND P1, PT, R17, RZ, PT ;  /* 0x000000ff1100720c */ /* 0x000fe40003f25270 */
[----:B------:R-:W-:Y:S01]  /*1d40*/  LOP3.LUT R13, R6, 0x7fffff, RZ, 0xc0, !PT ;  /* 0x007fffff060d7812 */ /* 0x000fe200078ec0ff */
[CCC-:B------:R-:W-:Y:S01]  /*1d50*/  FFMA.RP R6, R3.reuse, R21.reuse, R16.reuse ;  /* 0x0000001503067223 */ /* 0x1c0fe20000008010 */
[----:B------:R-:W-:Y:S01]  /*1d60*/  FFMA.RM R3, R3, R21, R16 ;  /* 0x0000001503037223 */ /* 0x000fe20000004010 */
[----:B------:R-:W-:Y:S01]  /*1d70*/  VIADD R16, R17, 0x20 ;  /* 0x0000002011107836 */ /* 0x000fe20000000000 */
[----:B------:R-:W-:Y:S01]  /*1d80*/  LOP3.LUT R13, R13, 0x800000, RZ, 0xfc, !PT ;  /* 0x008000000d0d7812 */ /* 0x000fe200078efcff */
[----:B------:R-:W-:-:S02]  /*1d90*/  IMAD.MOV R17, RZ, RZ, -R17 ;  /* 0x000000ffff117224 */ /* 0x000fc400078e0a11 */
[----:B------:R-:W-:Y:S02]  /*1da0*/  FSETP.NEU.FTZ.AND P0, PT, R6, R3, PT ;  /* 0x000000030600720b */ /* 0x000fe40003f1d000 */
[----:B------:R-:W-:Y:S02]  /*1db0*/  SHF.L.U32 R16, R13, R16, RZ ;  /* 0x000000100d107219 */ /* 0x000fe400000006ff */
[----:B------:R-:W-:Y:S02]  /*1dc0*/  SEL R6, R17, RZ, P2 ;  /* 0x000000ff11067207 */ /* 0x000fe40001000000 */
[----:B------:R-:W-:Y:S02]  /*1dd0*/  ISETP.NE.AND P1, PT, R16, RZ, P1 ;  /* 0x000000ff1000720c */ /* 0x000fe40000f25270 */
[----:B------:R-:W-:Y:S02]  /*1de0*/  SHF.R.U32.HI R6, RZ, R6, R13 ;  /* 0x00000006ff067219 */ /* 0x000fe4000001160d */
[----:B------:R-:W-:-:S02]  /*1df0*/  PLOP3.LUT P0, PT, P0, P1, PT, 0xf8, 0x8f ;  /* 0x00000000008f781c */ /* 0x000fc40000703f70 */
[----:B------:R-:W-:Y:S02]  /*1e00*/  SHF.R.U32.HI R16, RZ, 0x1, R6 ;  /* 0x00000001ff107819 */ /* 0x000fe40000011606 */
[----:B------:R-:W-:-:S04]  /*1e10*/  SEL R3, RZ, 0x1, !P0 ;  /* 0x00000001ff037807 */ /* 0x000fc80004000000 */
[----:B------:R-:W-:-:S04]  /*1e20*/  LOP3.LUT R3, R3, 0x1, R16, 0xf8, !PT ;  /* 0x0000000103037812 */ /* 0x000fc800078ef810 */
[----:B------:R-:W-:-:S04]  /*1e30*/  LOP3.LUT R3, R3, R6, RZ, 0xc0, !PT ;  /* 0x0000000603037212 */ /* 0x000fc800078ec0ff */
[----:B------:R-:W-:-:S04]  /*1e40*/  IADD3 R3, PT, PT, R16, R3, RZ ;  /* 0x0000000310037210 */ /* 0x000fc80007ffe0ff */
[----:B------:R-:W-:Y:S01]  /*1e50*/  LOP3.LUT R2, R3, R2, RZ, 0xfc, !PT ;  /* 0x0000000203027212 */ /* 0x000fe200078efcff */
[----:B------:R-:W-:Y:S06]  /*1e60*/  BRA `(.L_x_31) ;  /* 0x0000000000107947 */ /* 0x000fec0003800000 */
.L_x_30:
[----:B------:R-:W-:-:S04]  /*1e70*/  LOP3.LUT R2, R2, 0x80000000, RZ, 0xc0, !PT ;  /* 0x8000000002027812 */ /* 0x000fc800078ec0ff */
[----:B------:R-:W-:Y:S01]  /*1e80*/  LOP3.LUT R2, R2, 0x7f800000, RZ, 0xfc, !PT ;  /* 0x7f80000002027812 */ /* 0x000fe200078efcff */
[----:B------:R-:W-:Y:S06]  /*1e90*/  BRA `(.L_x_31) ;  /* 0x0000000000047947 */ /* 0x000fec0003800000 */
.L_x_29:
[----:B------:R-:W-:-:S07]  /*1ea0*/  IMAD R2, R13, 0x800000, R2 ;  /* 0x008000000d027824 */ /* 0x000fce00078e0202 */
.L_x_31:
[----:B------:R-:W-:Y:S05]  /*1eb0*/  BSYNC.RECONVERGENT B3 ;  /* 0x0000000000037941 */ /* 0x000fea0003800200 */
.L_x_28:
[----:B------:R-:W-:Y:S05]  /*1ec0*/  BRA `(.L_x_32) ;  /* 0x0000000000207947 */ /* 0x000fea0003800000 */
.L_x_27:
[----:B------:R-:W-:-:S04]  /*1ed0*/  LOP3.LUT R2, R3, 0x80000000, R2, 0x48, !PT ;  /* 0x8000000003027812 */ /* 0x000fc800078e4802 */
[----:B------:R-:W-:Y:S01]  /*1ee0*/  LOP3.LUT R2, R2, 0x7f800000, RZ, 0xfc, !PT ;  /* 0x7f80000002027812 */ /* 0x000fe200078efcff */
[----:B------:R-:W-:Y:S06]  /*1ef0*/  BRA `(.L_x_32) ;  /* 0x0000000000147947 */ /* 0x000fec0003800000 */
.L_x_26:
[----:B------:R-:W-:Y:S01]  /*1f00*/  LOP3.LUT R2, R3, 0x80000000, R2, 0x48, !PT ;  /* 0x8000000003027812 */ /* 0x000fe200078e4802 */
[----:B------:R-:W-:Y:S06]  /*1f10*/  BRA `(.L_x_32) ;  /* 0x00000000000c7947 */ /* 0x000fec0003800000 */
.L_x_25:
[----:B------:R-:W0:Y:S01]  /*1f20*/  MUFU.RSQ R2, -QNAN ;  /* 0xffc0000000027908 */ /* 0x000e220000001400 */
[----:B------:R-:W-:Y:S05]  /*1f30*/  BRA `(.L_x_32) ;  /* 0x0000000000047947 */ /* 0x000fea0003800000 */
.L_x_24:
[----:B------:R-:W-:-:S07]  /*1f40*/  FADD.FTZ R2, R2, R3 ;  /* 0x0000000302027221 */ /* 0x000fce0000010000 */
.L_x_32:
[----:B------:R-:W-:Y:S05]  /*1f50*/  BSYNC.RECONVERGENT B2 ;  /* 0x0000000000027941 */ /* 0x000fea0003800200 */
.L_x_22:
[----:B0-----:R-:W-:Y:S02]  /*1f60*/  IMAD.MOV.U32 R13, RZ, RZ, R2 ;  /* 0x000000ffff0d7224 */ /* 0x001fe400078e0002 */
[----:B------:R-:W-:Y:S02]  /*1f70*/  IMAD.MOV.U32 R2, RZ, RZ, R4 ;  /* 0x000000ffff027224 */ /* 0x000fe400078e0004 */
[----:B------:R-:W-:-:S04]  /*1f80*/  IMAD.MOV.U32 R3, RZ, RZ, 0x0 ;  /* 0x00000000ff037424 */ /* 0x000fc800078e00ff */
[----:B------:R-:W-:Y:S05]  /*1f90*/  RET.REL.NODEC R2 `(_Z17waveLensPropagateP6float2iifffff) ;  /* 0xffffffe002187950 */ /* 0x000fea0003c3ffff */
.L_x_33:
[----:B------:R-:W-:-:S00]  /*1fa0*/  BRA `(.L_x_33) ;  /* 0xfffffffc00fc7947 */ /* 0x000fc0000383ffff */
[----:B------:R-:W-:-:S00]  /*1fb0*/  NOP ;  /* 0x0000000000007918 */ /* 0x000fc00000000000 */
        /* <DEDUP_REMOVED lines=12> */
.L_x_83:


//--------------------- .text._Z18waveSpacePropagateP6float2iifff --------------------------
	.section	.text._Z18waveSpacePropagateP6float2iifff,"ax",@progbits
	.align	128
        .global         _Z18waveSpacePropagateP6float2iifff
        .type           _Z18waveSpacePropagateP6float2iifff,@function
        .size           _Z18waveSpacePropagateP6float2iifff,(.L_x_85 - _Z18waveSpacePropagateP6float2iifff)
        .other          _Z18waveSpacePropagateP6float2iifff,@"STO_CUDA_ENTRY STV_DEFAULT"
_Z18waveSpacePropagateP6float2iifff:
.text._Z18waveSpacePropagateP6float2iifff:
[----:B------:R-:W0:Y:S08]  /*0000*/  LDC R1, c[0x0][0x37c] ;  /* 0x0000df00ff017b82 */ /* 0x000e300000000800 */
[----:B------:R-:W1:Y:S01]  /*0010*/  LDC.64 R6, c[0x0][0x388] ;  /* 0x0000e200ff067b82 */ /* 0x000e620000000a00 */
[----:B0-----:R-:W-:Y:S02]  /*0020*/  VIADD R1, R1, 0xffffffe0 ;  /* 0xffffffe001017836 */ /* 0x001fe40000000000 */
[----:B-1----:R-:W-:-:S05]  /*0030*/  IMAD R7, R7, R6, RZ ;  /* 0x0000000607077224 */ /* 0x002fca00078e02ff */
[----:B------:R-:W-:-:S13]  /*0040*/  ISETP.GE.AND P0, PT, R7, 0x1, PT ;  /* 0x000000010700780c */ /* 0x000fda0003f06270 */
[----:B------:R-:W-:Y:S05]  /*0050*/  @!P0 EXIT ;  /* 0x000000000000894d */ /* 0x000fea0003800000 */
[----:B------:R-:W0:Y:S01]  /*0060*/  LDC R2, c[0x0][0x398] ;  /* 0x0000e600ff027b82 */ /* 0x000e220000000800 */
[----:B------:R-:W1:Y:S01]  /*0070*/  LDCU UR4, c[0x0][0x360] ;  /* 0x00006c00ff0477ac */ /* 0x000e620008000800 */
[----:B0-----:R-:W-:-:S05]  /*0080*/  VIADD R0, R2, 0x1800000 ;  /* 0x0180000002007836 */ /* 0x001fca0000000000 */
[----:B------:R-:W-:-:S04]  /*0090*/  LOP3.LUT R0, R0, 0x7f800000, RZ, 0xc0, !PT ;  /* 0x7f80000000007812 */ /* 0x000fc800078ec0ff */
[----:B------:R-:W-:-:S13]  /*00a0*/  ISETP.GT.U32.AND P0, PT, R0, 0x1ffffff, PT ;  /* 0x01ffffff0000780c */ /* 0x000fda0003f04070 */
[----:B-1----:R-:W-:Y:S05]  /*00b0*/  @P0 BRA `(.L_x_34) ;  /* 0x00000000000c0947 */ /* 0x002fea0003800000 */
[----:B------:R-:W-:-:S07]  /*00c0*/  MOV R2, 0xe0 ;  /* 0x000000e000027802 */ /* 0x000fce0000000f00 */
[----:B------:R-:W-:Y:S05]  /*00d0*/  CALL.REL.NOINC `($__internal_2_$__cuda_sm20_rcp_rn_f32_slowpath) ;  /* 0x0000001400187944 */ /* 0x000fea0003c00000 */
[----:B------:R-:W-:Y:S05]  /*00e0*/  BRA `(.L_x_35) ;  /* 0x0000000000107947 */ /* 0x000fea0003800000 */
.L_x_34:
[----:B------:R-:W0:Y:S02]  /*00f0*/  MUFU.RCP R5, R2 ;  /* 0x0000000200057308 */ /* 0x000e240000001000 */
[----:B0-----:R-:W-:-:S04]  /*0100*/  FFMA R0, R5, R2, -1 ;  /* 0xbf80000005007423 */ /* 0x001fc80000000002 */
[----:B------:R-:W-:-:S04]  /*0110*/  FADD.FTZ R0, -R0, -RZ ;  /* 0x800000ff00007221 */ /* 0x000fc80000010100 */
[----:B------:R-:W-:-:S07]  /*0120*/  FFMA R5, R5, R0, R5 ;  /* 0x0000000005057223 */ /* 0x000fce0000000005 */
.L_x_35:
[----:B------:R-:W0:Y:S01]  /*0130*/  LDC R4, c[0x0][0x398] ;  /* 0x0000e600ff047b82 */ /* 0x000e220000000800 */
[----:B------:R-:W-:Y:S02]  /*0140*/  UMOV UR5, 0x3f000000 ;  /* 0x3f00000000057882 */ /* 0x000fe40000000000 */
[----:B------:R-:W-:Y:S01]  /*0150*/  IMAD.U32 R9, RZ, RZ, UR5 ;  /* 0x00000005ff097e24 */ /* 0x000fe2000f8e00ff */
[----:B0-----:R-:W0:Y:S08]  /*0160*/  MUFU.RCP R3, R4 ;  /* 0x0000000400037308 */ /* 0x001e300000001000 */
[----:B------:R-:W1:Y:S01]  /*0170*/  FCHK P0, R9, R4 ;  /* 0x0000000409007302 */ /* 0x000e620000000000 */
[----:B0-----:R-:W-:-:S04]  /*0180*/  FFMA R0, R3, -R4, 1 ;  /* 0x3f80000003007423 */ /* 0x001fc80000000804 */
[----:B------:R-:W-:-:S04]  /*0190*/  FFMA R0, R3, R0, R3 ;  /* 0x0000000003007223 */ /* 0x000fc80000000003 */
[----:B------:R-:W-:-:S04]  /*01a0*/  FFMA R3, R0, 0.5, RZ ;  /* 0x3f00000000037823 */ /* 0x000fc800000000ff */
[----:B------:R-:W-:-:S04]  /*01b0*/  FFMA R2, R3, -R4, 0.5 ;  /* 0x3f00000003027423 */ /* 0x000fc80000000804 */
[----:B------:R-:W-:Y:S01]  /*01c0*/  FFMA R2, R0, R2, R3 ;  /* 0x0000000200027223 */ /* 0x000fe20000000003 */
[----:B-1----:R-:W-:Y:S06]  /*01d0*/  @!P0 BRA `(.L_x_36) ;  /* 0x0000000000188947 */ /* 0x002fec0003800000 */
[----:B------:R-:W0:Y:S01]  /*01e0*/  LDCU UR5, c[0x0][0x398] ;  /* 0x00007300ff0577ac */ /* 0x000e220008000800 */
[----:B------:R-:W-:Y:S01]  /*01f0*/  IMAD.MOV.U32 R2, RZ, RZ, 0x3f000000 ;  /* 0x3f000000ff027424 */ /* 0x000fe200078e00ff */
[----:B------:R-:W-:Y:S01]  /*0200*/  MOV R4, 0x230 ;  /* 0x0000023000047802 */ /* 0x000fe20000000f00 */
[----:B0-----:R-:W-:-:S07]  /*0210*/  IMAD.U32 R3, RZ, RZ, UR5 ;  /* 0x00000005ff037e24 */ /* 0x001fce000f8e00ff */
[----:B------:R-:W-:Y:S05]  /*0220*/  CALL.REL.NOINC `($__internal_3_$__cuda_sm3x_div_rn_noftz_f32_slowpath) ;  /* 0x0000001400947944 */ /* 0x000fea0003c00000 */
[----:B------:R-:W-:-:S07]  /*0230*/  IMAD.MOV.U32 R2, RZ, RZ, R13 ;  /* 0x000000ffff027224 */ /* 0x000fce00078e000d */
.L_x_36:
[----:B------:R-:W0:Y:S01]  /*0240*/  LDCU UR5, c[0x0][0x38c] ;  /* 0x00007180ff0577ac */ /* 0x000e220008000800 */
[----:B------:R-:W1:Y:S01]  /*0250*/  S2R R8, SR_CTAID.X ;  /* 0x0000000000087919 */ /* 0x000e620000002500 */
[----:B------:R-:W-:Y:S01]  /*0260*/  FMUL R2, R2, 0.66670000553131103516 ;  /* 0x3f2aacda02027820 */ /* 0x000fe20000400000 */
[----:B------:R-:W1:Y:S01]  /*0270*/  S2R R11, SR_TID.X ;  /* 0x00000000000b7919 */ /* 0x000e620000002100 */
[----:B0-----:R-:W-:-:S04]  /*0280*/  I2FP.F32.S32 R3, UR5 ;  /* 0x0000000500037c45 */ /* 0x001fc80008201400 */
[----:B------:R-:W0:Y:S08]  /*0290*/  MUFU.RCP R0, R3 ;  /* 0x0000000300007308 */ /* 0x000e300000001000 */
[----:B------:R-:W2:Y:S01]  /*02a0*/  FCHK P0, R5, R3 ;  /* 0x0000000305007302 */ /* 0x000ea20000000000 */
[----:B-1----:R-:W-:Y:S02]  /*02b0*/  IMAD R8, R8, UR4, R11 ;  /* 0x0000000408087c24 */ /* 0x002fe4000f8e020b */
[----:B0-----:R-:W-:-:S04]  /*02c0*/  FFMA R9, -R3, R0, 1 ;  /* 0x3f80000003097423 */ /* 0x001fc80000000100 */
[----:B------:R-:W-:-:S04]  /*02d0*/  FFMA R0, R0, R9, R0 ;  /* 0x0000000900007223 */ /* 0x000fc80000000000 */
[----:B------:R-:W-:-:S04]  /*02e0*/  FFMA R9, R0, R5, RZ ;  /* 0x0000000500097223 */ /* 0x000fc800000000ff */
[----:B------:R-:W-:-:S04]  /*02f0*/  FFMA R10, -R3, R9, R5 ;  /* 0x00000009030a7223 */ /* 0x000fc80000000105 */
[----:B------:R-:W-:Y:S01]  /*0300*/  FFMA R10, R0, R10, R9 ;  /* 0x0000000a000a7223 */ /* 0x000fe20000000009 */
[----:B------:R-:W-:Y:S01]  /*0310*/  FMUL R9, R2, R2 ;  /* 0x0000000202097220 */ /* 0x000fe20000400000 */
[----:B--2---:R-:W-:Y:S06]  /*0320*/  @!P0 BRA `(.L_x_37) ;  /* 0x0000000000108947 */ /* 0x004fec0003800000 */
[----:B------:R-:W-:Y:S01]  /*0330*/  IMAD.MOV.U32 R2, RZ, RZ, R5 ;  /* 0x000000ffff027224 */ /* 0x000fe200078e0005 */
[----:B------:R-:W-:-:S07]  /*0340*/  MOV R4, 0x360 ;  /* 0x0000036000047802 */ /* 0x000fce0000000f00 */
[----:B------:R-:W-:Y:S05]  /*0350*/  CALL.REL.NOINC `($__internal_3_$__cuda_sm3x_div_rn_noftz_f32_slowpath) ;  /* 0x0000001400487944 */ /* 0x000fea0003c00000 */
[----:B------:R-:W-:-:S07]  /*0360*/  IMAD.MOV.U32 R10, RZ, RZ, R13 ;  /* 0x000000ffff0a7224 */ /* 0x000fce00078e000d */
.L_x_37:
        /* <DEDUP_REMOVED lines=12> */
[----:B------:R-:W-:Y:S05]  /*0430*/  CALL.REL.NOINC `($__internal_3_$__cuda_sm3x_div_rn_noftz_f32_slowpath) ;  /* 0x0000001400107944 */ /* 0x000fea0003c00000 */
[----:B------:R-:W-:-:S07]  /*0440*/  MOV R11, R13 ;  /* 0x0000000d000b7202 */ /* 0x000fce0000000f00 */
.L_x_38:
[----:B------:R-:W0:Y:S01]  /*0450*/  LDCU.64 UR6, c[0x0][0x388] ;  /* 0x00007100ff0677ac */ /* 0x000e220008000a00 */
[----:B------:R-:W1:Y:S01]  /*0460*/  LDCU.64 UR12, c[0x0][0x358] ;  /* 0x00006b00ff0c77ac */ /* 0x000e620008000a00 */
[----:B0-----:R-:W-:Y:S02]  /*0470*/  ULEA.HI UR4, UR6, UR6, URZ, 0x1 ;  /* 0x0000000606047291 */ /* 0x001fe4000f8f08ff */
[----:B------:R-:W-:Y:S02]  /*0480*/  UIADD3 UR8, UPT, UPT, UR7, 0x1, URZ ;  /* 0x0000000107087890 */ /* 0x000fe4000fffe0ff */
[----:B------:R-:W-:Y:S02]  /*0490*/  ULEA.HI UR5, UR7, UR7, URZ, 0x1 ;  /* 0x0000000707057291 */ /* 0x000fe4000f8f08ff */
[----:B------:R-:W-:Y:S02]  /*04a0*/  UIADD3 UR6, UPT, UPT, UR6, 0x1, URZ ;  /* 0x0000000106067890 */ /* 0x000fe4000fffe0ff */
[----:B------:R-:W-:-:S02]  /*04b0*/  USHF.R.S32.HI UR7, URZ, 0x1, UR4 ;  /* 0x00000001ff077899 */ /* 0x000fc40008011404 */
[----:B------:R-:W-:Y:S02]  /*04c0*/  ULEA.HI UR4, UR8, UR8, URZ, 0x1 ;  /* 0x0000000808047291 */ /* 0x000fe4000f8f08ff */
[----:B------:R-:W-:Y:S02]  /*04d0*/  ULEA.HI UR6, UR6, UR6, URZ, 0x1 ;  /* 0x0000000606067291 */ /* 0x000fe4000f8f08ff */
[----:B------:R-:W-:Y:S02]  /*04e0*/  USHF.R.S32.HI UR10, URZ, 0x1, UR4 ;  /* 0x00000001ff0a7899 */ /* 0x000fe40008011404 */
[----:B------:R-:W-:Y:S02]  /*04f0*/  USHF.R.S32.HI UR8, URZ, 0x1, UR5 ;  /* 0x00000001ff087899 */ /* 0x000fe40008011405 */
[----:B------:R-:W-:Y:S01]  /*0500*/  USHF.R.S32.HI UR9, URZ, 0x1, UR6 ;  /* 0x00000001ff097899 */ /* 0x000fe20008011406 */
[----:B-1----:R-:W-:-:S11]  /*0510*/  UMOV UR4, URZ ;  /* 0x000000ff00047c82 */ /* 0x002fd60008000000 */
.L_x_52:
[----:B-1----:R-:W-:Y:S01]  /*0520*/  VIADD R14, R8, UR4 ;  /* 0x00000004080e7c36 */ /* 0x002fe20008000000 */
[----:B------:R-:W-:Y:S04]  /*0530*/  BSSY.RECONVERGENT B0, `(.L_x_39) ;  /* 0x00000fa000007945 */ /* 0x000fe80003800200 */
[----:B------:R-:W-:-:S13]  /*0540*/  ISETP.GE.AND P0, PT, R14, R7, PT ;  /* 0x000000070e00720c */ /* 0x000fda0003f06270 */
[----:B0-----:R-:W-:Y:S05]  /*0550*/  @P0 BRA `(.L_x_40) ;  /* 0x0000000c00dc0947 */ /* 0x001fea0003800000 */
[----:B------:R-:W0:Y:S01]  /*0560*/  LDC R15, c[0x0][0x38c] ;  /* 0x0000e300ff0f7b82 */ /* 0x000e220000000800 */
[----:B------:R-:W1:Y:S01]  /*0570*/  LDCU UR5, c[0x0][0x388] ;  /* 0x00007100ff0577ac */ /* 0x000e620008000800 */
[----:B0-----:R-:W-:-:S04]  /*0580*/  IABS R5, R15 ;  /* 0x0000000f00057213 */ /* 0x001fc80000000000 */
[----:B------:R-:W0:Y:S08]  /*0590*/  I2F.RP R0, R5 ;  /* 0x0000000500007306 */ /* 0x000e300000209400 */
[----:B0-----:R-:W0:Y:S02]  /*05a0*/  MUFU.RCP R0, R0 ;  /* 0x0000000000007308 */ /* 0x001e240000001000 */
[----:B0-----:R-:W-:-:S06]  /*05b0*/  VIADD R2, R0, 0xffffffe ;  /* 0x0ffffffe00027836 */ /* 0x001fcc0000000000 */
[----:B------:R0:W2:Y:S02]  /*05c0*/  F2I.FTZ.U32.TRUNC.NTZ R3, R2 ;  /* 0x0000000200037305 */ /* 0x0000a4000021f000 */
[----:B0-----:R-:W-:Y:S02]  /*05d0*/  IMAD.MOV.U32 R2, RZ, RZ, RZ ;  /* 0x000000ffff027224 */ /* 0x001fe400078e00ff */
        /* <DEDUP_REMOVED lines=15> */
[----:B------:R-:W-:Y:S02]  /*06d0*/  @!P1 IADD3 R3, PT, PT, -R3, RZ, RZ ;  /* 0x000000ff03039210 */ /* 0x000fe40007ffe1ff */
[----:B------:R-:W-:-:S04]  /*06e0*/  @!P2 LOP3.LUT R3, RZ, R15, RZ, 0x33, !PT ;  /* 0x0000000fff03a212 */ /* 0x000fc800078e33ff */
[C---:B------:R-:W-:Y:S01]  /*06f0*/  ISETP.GE.AND P0, PT, R3.reuse, UR9, PT ;  /* 0x0000000903007c0c */ /* 0x040fe2000bf06270 */
[----:B------:R-:W-:Y:S02]  /*0700*/  IMAD.MOV R5, RZ, RZ, -R3 ;  /* 0x000000ffff057224 */ /* 0x000fe400078e0a03 */
[----:B------:R-:W-:Y:S01]  /*0710*/  VIADD R3, R3, -UR7 ;  /* 0x8000000703037c36 */ /* 0x000fe20008000000 */
[----:B------:R-:W-:Y:S01]  /*0720*/  SEL R2, RZ, 0xffffffff, !P0 ;  /* 0xffffffffff027807 */ /* 0x000fe20004000000 */
[----:B------:R-:W-:-:S03]  /*0730*/  IMAD R0, R15, R5, R14 ;  /* 0x000000050f007224 */ /* 0x000fc600078e020e */
[----:B-1----:R-:W-:Y:S01]  /*0740*/  LOP3.LUT R2, R2, UR5, RZ, 0x3c, !PT ;  /* 0x0000000502027c12 */ /* 0x002fe2000f8e3cff */
[C---:B------:R-:W-:Y:S01]  /*0750*/  VIADD R5, R0.reuse, -UR8 ;  /* 0x8000000800057c36 */ /* 0x040fe20008000000 */
[----:B------:R-:W-:Y:S02]  /*0760*/  ISETP.GE.AND P1, PT, R0, UR10, PT ;  /* 0x0000000a00007c0c */ /* 0x000fe4000bf26270 */
[----:B------:R-:W-:Y:S02]  /*0770*/  LEA.HI R2, R2, R2, RZ, 0x1 ;  /* 0x0000000202027211 */ /* 0x000fe400078f08ff */
[----:B------:R-:W-:Y:S02]  /*0780*/  SEL R4, RZ, 0xffffffff, !P1 ;  /* 0xffffffffff047807 */ /* 0x000fe40004800000 */
[----:B------:R-:W-:Y:S02]  /*0790*/  LEA.HI.SX32 R2, R2, R3, 0x1f ;  /* 0x0000000302027211 */ /* 0x000fe400078ffaff */
[----:B------:R-:W-:-:S02]  /*07a0*/  LOP3.LUT R4, R4, R15, RZ, 0x3c, !PT ;  /* 0x0000000f04047212 */ /* 0x000fc400078e3cff */
[----:B------:R-:W-:Y:S02]  /*07b0*/  I2FP.F32.S32 R2, R2 ;  /* 0x0000000200027245 */ /* 0x000fe40000201400 */
[----:B------:R-:W-:-:S03]  /*07c0*/  LEA.HI R4, R4, R4, RZ, 0x1 ;  /* 0x0000000404047211 */ /* 0x000fc600078f08ff */
[----:B------:R-:W-:Y:S01]  /*07d0*/  FMUL R2, R2, R11 ;  /* 0x0000000b02027220 */ /* 0x000fe20000400000 */
[----:B------:R-:W-:-:S04]  /*07e0*/  LEA.HI.SX32 R4, R4, R5, 0x1f ;  /* 0x0000000504047211 */ /* 0x000fc800078ffaff */
[----:B------:R-:W-:-:S05]  /*07f0*/  I2FP.F32.S32 R3, R4 ;  /* 0x0000000400037245 */ /* 0x000fca0000201400 */
[----:B------:R-:W-:-:S04]  /*0800*/  FMUL R3, R3, R10 ;  /* 0x0000000a03037220 */ /* 0x000fc80000400000 */
[----:B------:R-:W-:-:S04]  /*0810*/  FMUL R3, R3, R3 ;  /* 0x0000000303037220 */ /* 0x000fc80000400000 */
[----:B------:R-:W-:-:S05]  /*0820*/  FFMA R0, R2, R2, R3 ;  /* 0x0000000202007223 */ /* 0x000fca0000000003 */
[----:B------:R-:W-:-:S13]  /*0830*/  FSETP.GTU.AND P0, PT, R0, R9, PT ;  /* 0x000000090000720b */ /* 0x000fda0003f0c000 */
[----:B------:R-:W-:Y:S05]  /*0840*/  @P0 BRA `(.L_x_41) ;  /* 0x0000000c00140947 */ /* 0x000fea0003800000 */
[----:B------:R-:W0:Y:S01]  /*0850*/  LDC.64 R2, c[0x0][0x390] ;  /* 0x0000e400ff027b82 */ /* 0x000e220000000a00 */
[----:B------:R-:W-:Y:S01]  /*0860*/  BSSY.RECONVERGENT B1, `(.L_x_42) ;  /* 0x0000045000017945 */ /* 0x000fe20003800200 */
[----:B0-----:R-:W-:-:S04]  /*0870*/  FMUL R3, R3, 3.1415927410125732422 ;  /* 0x40490fdb03037820 */ /* 0x001fc80000400000 */
[----:B------:R-:W-:-:S04]  /*0880*/  FMUL R3, R3, R2 ;  /* 0x0000000203037220 */ /* 0x000fc80000400000 */
[----:B------:R-:W-:-:S04]  /*0890*/  FMUL R15, R0, R3 ;  /* 0x00000003000f7220 */ /* 0x000fc80000400000 */
        /* <DEDUP_REMOVED lines=21> */
.L_x_44:
        /* <DEDUP_REMOVED lines=39> */
[----:B------:R-:W-:-:S04]  /*0c60*/  IMAD.MOV R2, RZ, RZ, -R0 ;  /* 0x000000ffff027224 */ /* 0x000fc800078e0a00 */
[----:B------:R-:W-:Y:S01]  /*0c70*/  @!P0 IMAD.MOV.U32 R0, RZ, RZ, R2 ;  /* 0x000000ffff008224 */ /* 0x000fe200078e0002 */
[----:B-1----:R-:W-:-:S10]  /*0c80*/  DMUL R16, R12, UR14 ;  /* 0x0000000e0c107c28 */ /* 0x002fd40008000000 */
[----:B------:R-:W1:Y:S02]  /*0c90*/  F2F.F32.F64 R16, R16 ;  /* 0x0000001000107310 */ /* 0x000e640000301000 */
[----:B01----:R-:W-:-:S07]  /*0ca0*/  FSEL R2, -R16, R16, !P1 ;  /* 0x0000001010027208 */ /* 0x003fce0004800100 */
.L_x_43:
[----:B------:R-:W-:Y:S05]  /*0cb0*/  BSYNC.RECONVERGENT B1 ;  /* 0x0000000000017941 */ /* 0x000fea0003800200 */
.L_x_42:
[----:B------:R-:W-:Y:S01]  /*0cc0*/  MOV R12, 0x37cbac00 ;  /* 0x37cbac00000c7802 */ /* 0x000fe20000000f00 */
        /* <DEDUP_REMOVED lines=25> */
[----:B------:R-:W-:Y:S01]  /*0e60*/  IMAD.SHL.U32 R4, R15, 0x100, RZ ;  /* 0x000001000f047824 */ /* 0x000fe200078e00ff */
[----:B------:R-:W-:Y:S01]  /*0e70*/  UMOV UR5, URZ ;  /* 0x000000ff00057c82 */ /* 0x000fe20008000000 */
[----:B------:R-:W-:Y:S02]  /*0e80*/  IMAD.MOV.U32 R6, RZ, RZ, RZ ;  /* 0x000000ffff067224 */ /* 0x000fe400078e00ff */
[----:B------:R-:W-:Y:S01]  /*0e90*/  IMAD.MOV.U32 R0, RZ, RZ, RZ ;  /* 0x000000ffff007224 */ /* 0x000fe200078e00ff */
[----:B------:R-:W-:-:S07]  /*0ea0*/  LOP3.LUT R23, R4, 0x80000000, RZ, 0xfc, !PT ;  /* 0x8000000004177812 */ /* 0x000fce00078efcff */
.L_x_47:
[----:B0-----:R-:W-:-:S05]  /*0eb0*/  IMAD.WIDE.U32 R18, R0, 0x4, R2 ;  /* 0x0000000400127825 */ /* 0x001fca00078e0002 */
[----:B------:R-:W2:Y:S01]  /*0ec0*/  LDG.E.CONSTANT R4, desc[UR12][R18.64] ;  /* 0x0000000c12047981 */ /* 0x000ea2000c1e9900 */
[C---:B-1----:R-:W-:Y:S01]  /*0ed0*/  LEA R20, R0.reuse, R1, 0x2 ;  /* 0x0000000100147211 */ /* 0x042fe200078e10ff */
        /* <DEDUP_REMOVED lines=32> */
[----:B------:R-:W-:-:S05]  /*10e0*/  LEA.HI R18, R4, R5, RZ, 0x1 ;  /* 0x0000000504127211 */ /* 0x000fca00078f08ff */
[----:B------:R-:W-:-:S04]  /*10f0*/  IMAD.MOV R0, RZ, RZ, -R18 ;  /* 0x000000ffff007224 */ /* 0x000fc800078e0a12 */
[----:B------:R-:W-:Y:S01]  /*1100*/  @!P1 IMAD.MOV.U32 R18, RZ, RZ, R0 ;  /* 0x000000ffff129224 */ /* 0x000fe200078e0000 */
[----:B-1----:R-:W-:-:S10]  /*1110*/  DMUL R20, R2, UR14 ;  /* 0x0000000e02147c28 */ /* 0x002fd40008000000 */
[----:B------:R-:W1:Y:S02]  /*1120*/  F2F.F32.F64 R20, R20 ;  /* 0x0000001400147310 */ /* 0x000e640000301000 */
[----:B01----:R-:W-:-:S07]  /*1130*/  FSEL R5, -R20, R20, !P0 ;  /* 0x0000001414057208 */ /* 0x003fce0004000100 */
.L_x_46:
[----:B------:R-:W-:Y:S05]  /*1140*/  BSYNC.RECONVERGENT B1 ;  /* 0x0000000000017941 */ /* 0x000fea0003800200 */
.L_x_45:
        /* <DEDUP_REMOVED lines=34> */
[----:B------:R-:W-:Y:S05]  /*1370*/  CALL.REL.NOINC `($__internal_3_$__cuda_sm3x_div_rn_noftz_f32_slowpath) ;  /* 0x0000000400407944 */ /* 0x000fea0003c00000 */
[----:B------:R-:W-:-:S07]  /*1380*/  MOV R12, R13 ;  /* 0x0000000d000c7202 */ /* 0x000fce0000000f00 */
.L_x_49:
[----:B------:R-:W-:Y:S05]  /*1390*/  BSYNC.RECONVERGENT B1 ;  /* 0x0000000000017941 */ /* 0x000fea0003800200 */
.L_x_48:
        /* <DEDUP_REMOVED lines=10> */
[----:B------:R-:W-:Y:S01]  /*1440*/  MOV R4, 0x1470 ;  /* 0x0000147000047802 */ /* 0x000fe20000000f00 */
[----:B------:R-:W-:-:S07]  /*1450*/  IMAD.MOV.U32 R3, RZ, RZ, R19 ;  /* 0x000000ffff037224 */ /* 0x000fce00078e0013 */
[----:B------:R-:W-:Y:S05]  /*1460*/  CALL.REL.NOINC `($__internal_3_$__cuda_sm3x_div_rn_noftz_f32_slowpath) ;  /* 0x0000000400047944 */ /* 0x000fea0003c00000 */
.L_x_51:
[----:B------:R-:W-:Y:S05]  /*1470*/  BSYNC.RECONVERGENT B1 ;  /* 0x0000000000017941 */ /* 0x000fea0003800200 */
.L_x_50:
[----:B------:R1:W-:Y:S01]  /*1480*/  STG.E.64 desc[UR12][R14.64], R12 ;  /* 0x0000000c0e007986 */ /* 0x0003e2000c101b0c */
[----:B------:R-:W-:Y:S05]  /*1490*/  BRA `(.L_x_40) ;  /* 0x00000000000c7947 */ /* 0x000fea0003800000 */
.L_x_41:
[----:B------:R-:W0:Y:S02]  /*14a0*/  LDC.64 R2, c[0x0][0x380] ;  /* 0x0000e000ff027b82 */ /* 0x000e240000000a00 */
[----:B0-----:R-:W-:-:S05]  /*14b0*/  IMAD.WIDE R2, R14, 0x8, R2 ;  /* 0x000000080e027825 */ /* 0x001fca00078e0202 */
[----:B------:R0:W-:Y:S02]  /*14c0*/  STG.E.64 desc[UR12][R2.64], RZ ;  /* 0x000000ff02007986 */ /* 0x0001e4000c101b0c */
.L_x_40:
[----:B------:R-:W-:Y:S05]  /*14d0*/  BSYNC.RECONVERGENT B0 ;  /* 0x0000000000007941 */ /* 0x000fea0003800200 */
.L_x_39:
[----:B------:R-:W2:Y:S01]  /*14e0*/  LDCU UR5, c[0x0][0x370] ;  /* 0x00006e00ff0577ac */ /* 0x000ea20008000800 */
[----:B------:R-:W2:Y:S02]  /*14f0*/  LDCU UR6, c[0x0][0x360] ;  /* 0x00006c00ff0677ac */ /* 0x000ea40008000800 */
[----:B--2---:R-:W-:-:S06]  /*1500*/  UIMAD UR4, UR5, UR6, UR4 ;  /* 0x00000006050472a4 */ /* 0x004fcc000f8e0204 */
[----:B------:R-:W-:-:S13]  /*1510*/  ISETP.LE.AND P0, PT, R7, UR4, PT ;  /* 0x0000000407007c0c */ /* 0x000fda000bf03270 */
[----:B------:R-:W-:Y:S05]  /*1520*/  @!P0 BRA `(.L_x_52) ;  /* 0xffffffec00fc8947 */ /* 0x000fea000383ffff */
[----:B------:R-:W-:Y:S05]  /*1530*/  EXIT ;  /* 0x000000000000794d */ /* 0x000fea0003800000 */
        .weak           $__internal_2_$__cuda_sm20_rcp_rn_f32_slowpath
        .type           $__internal_2_$__cuda_sm20_rcp_rn_f32_slowpath,@function
        .size           $__internal_2_$__cuda_sm20_rcp_rn_f32_slowpath,($__internal_3_$__cuda_sm3x_div_rn_noftz_f32_slowpath - $__internal_2_$__cuda_sm20_rcp_rn_f32_slowpath)
$__internal_2_$__cuda_sm20_rcp_rn_f32_slowpath:
        /* <DEDUP_REMOVED lines=15> */
.L_x_53:
        /* <DEDUP_REMOVED lines=33> */
.L_x_55:
[----:B------:R0:W1:Y:S02]  /*1840*/  MUFU.RCP R3, R0 ;  /* 0x0000000000037308 */ /* 0x0000640000001000 */
.L_x_54:
[----:B-1-3--:R-:W-:Y:S02]  /*1850*/  IMAD.MOV.U32 R5, RZ, RZ, R3 ;  /* 0x000000ffff057224 */ /* 0x00afe400078e0003 */
[----:B------:R-:W-:-:S04]  /*1860*/  IMAD.MOV.U32 R3, RZ, RZ, 0x0 ;  /* 0x00000000ff037424 */ /* 0x000fc800078e00ff */
[----:B0-2---:R-:W-:Y:S05]  /*1870*/  RET.REL.NODEC R2 `(_Z18waveSpacePropagateP6float2iifff) ;  /* 0xffffffe402e07950 */ /* 0x005fea0003c3ffff */
        .weak           $__internal_3_$__cuda_sm3x_div_rn_noftz_f32_slowpath
        .type           $__internal_3_$__cuda_sm3x_div_rn_noftz_f32_slowpath,@function
        .size           $__internal_3_$__cuda_sm3x_div_rn_noftz_f32_slowpath,(.L_x_85 - $__internal_3_$__cuda_sm3x_div_rn_noftz_f32_slowpath)
$__internal_3_$__cuda_sm3x_div_rn_noftz_f32_slowpath:
[----:B------:R-:W-:Y:S01]  /*1880*/  SHF.R.U32.HI R6, RZ, 0x17, R3 ;  /* 0x00000017ff067819 */ /* 0x000fe20000011603 */
[----:B------:R-:W-:Y:S01]  /*1890*/  BSSY.RECONVERGENT B2, `(.L_x_56) ;  /* 0x0000062000027945 */ /* 0x000fe20003800200 */
[----:B------:R-:W-:Y:S02]  /*18a0*/  SHF.R.U32.HI R13, RZ, 0x17, R2 ;  /* 0x00000017ff0d7819 */ /* 0x000fe40000011602 */
[----:B------:R-:W-:Y:S02]  /*18b0*/  LOP3.LUT R6, R6, 0xff, RZ, 0xc0, !PT ;  /* 0x000000ff06067812 */ /* 0x000fe400078ec0ff */
[----:B------:R-:W-:-:S03]  /*18c0*/  LOP3.LUT R17, R13, 0xff, RZ, 0xc0, !PT ;  /* 0x000000ff0d117812 */ /* 0x000fc600078ec0ff */
[----:B------:R-:W-:Y:S02]  /*18d0*/  VIADD R18, R6, 0xffffffff ;  /* 0xffffffff06127836 */ /* 0x000fe40000000000 */
[----:B------:R-:W-:-:S03]  /*18e0*/  VIADD R16, R17, 0xffffffff ;  /* 0xffffffff11107836 */ /* 0x000fc60000000000 */
        /* <DEDUP_REMOVED lines=22> */
[----:B------:R-:W-:Y:S01]  /*1a50*/  @P0 MOV R13, RZ ;  /* 0x000000ff000d0202 */ /* 0x000fe20000000f00 */
[----:B------:R-:W-:Y:S02]  /*1a60*/  @!P0 IMAD.MOV.U32 R13, RZ, RZ, -0x40 ;  /* 0xffffffc0ff0d8424 */ /* 0x000fe400078e00ff */
[----:B------:R-:W-:Y:S01]  /*1a70*/  @!P0 FFMA R2, R2, 1.84467440737095516160e+19, RZ ;  /* 0x5f80000002028823 */ /* 0x000fe200000000ff */
[----:B------:R-:W-:Y:S01]  /*1a80*/  @!P1 FFMA R3, R3, 1.84467440737095516160e+19, RZ ;  /* 0x5f80000003039823 */ /* 0x000fe200000000ff */
[----:B------:R-:W-:-:S07]  /*1a90*/  @!P1 VIADD R13, R13, 0x40 ;  /* 0x000000400d0d9836 */ /* 0x000fce0000000000 */
.L_x_57:
[----:B------:R-:W-:Y:S01]  /*1aa0*/  LEA R16, R6, 0xc0800000, 0x17 ;  /* 0xc080000006107811 */ /* 0x000fe200078eb8ff */
[----:B------:R-:W-:Y:S01]  /*1ab0*/  VIADD R17, R17, 0xffffff81 ;  /* 0xffffff8111117836 */ /* 0x000fe20000000000 */
[----:B------:R-:W-:Y:S03]  /*1ac0*/  BSSY.RECONVERGENT B3, `(.L_x_62) ;  /* 0x0000035000037945 */ /* 0x000fe60003800200 */
        /* <DEDUP_REMOVED lines=32> */
[----:B------:R-:W-:Y:S01]  /*1cd0*/  IADD3 R16, PT, PT, R17, 0x20, RZ ;  /* 0x0000002011107810 */ /* 0x000fe20007ffe0ff */
[----:B------:R-:W-:Y:S01]  /*1ce0*/  IMAD.MOV R17, RZ, RZ, -R17 ;  /* 0x000000ffff117224 */ /* 0x000fe200078e0a11 */
[----:B------:R-:W-:-:S02]  /*1cf0*/  LOP3.LUT R13, R13, 0x800000, RZ, 0xfc, !PT ;  /* 0x008000000d0d7812 */ /* 0x000fc400078efcff */
        /* <DEDUP_REMOVED lines=9> */
[----:B------:R-:W-:-:S05]  /*1d90*/  LOP3.LUT R3, R3, R6, RZ, 0xc0, !PT ;  /* 0x0000000603037212 */ /* 0x000fca00078ec0ff */
[----:B------:R-:W-:-:S05]  /*1da0*/  IMAD.IADD R3, R16, 0x1, R3 ;  /* 0x0000000110037824 */ /* 0x000fca00078e0203 */
[----:B------:R-:W-:Y:S01]  /*1db0*/  LOP3.LUT R2, R3, R2, RZ, 0xfc, !PT ;  /* 0x0000000203027212 */ /* 0x000fe200078efcff */
[----:B------:R-:W-:Y:S06]  /*1dc0*/  BRA `(.L_x_65) ;  /* 0x0000000000107947 */ /* 0x000fec0003800000 */
.L_x_64:
[----:B------:R-:W-:-:S04]  /*1dd0*/  LOP3.LUT R2, R2, 0x80000000, RZ, 0xc0, !PT ;  /* 0x8000000002027812 */ /* 0x000fc800078ec0ff */
[----:B------:R-:W-:Y:S01]  /*1de0*/  LOP3.LUT R2, R2, 0x7f800000, RZ, 0xfc, !PT ;  /* 0x7f80000002027812 */ /* 0x000fe200078efcff */
[----:B------:R-:W-:Y:S06]  /*1df0*/  BRA `(.L_x_65) ;  /* 0x0000000000047947 */ /* 0x000fec0003800000 */
.L_x_63:
[----:B------:R-:W-:-:S07]  /*1e00*/  IMAD R2, R13, 0x800000, R2 ;  /* 0x008000000d027824 */ /* 0x000fce00078e0202 */
.L_x_65:
[----:B------:R-:W-:Y:S05]  /*1e10*/  BSYNC.RECONVERGENT B3 ;  /* 0x0000000000037941 */ /* 0x000fea0003800200 */
.L_x_62:
[----:B------:R-:W-:Y:S05]  /*1e20*/  BRA `(.L_x_66) ;  /* 0x0000000000207947 */ /* 0x000fea0003800000 */
.L_x_61:
[----:B------:R-:W-:-:S04]  /*1e30*/  LOP3.LUT R2, R3, 0x80000000, R2, 0x48, !PT ;  /* 0x8000000003027812 */ /* 0x000fc800078e4802 */
[----:B------:R-:W-:Y:S01]  /*1e40*/  LOP3.LUT R2, R2, 0x7f800000, RZ, 0xfc, !PT ;  /* 0x7f80000002027812 */ /* 0x000fe200078efcff */
[----:B------:R-:W-:Y:S06]  /*1e50*/  BRA `(.L_x_66) ;  /* 0x0000000000147947 */ /* 0x000fec0003800000 */
.L_x_60:
[----:B------:R-:W-:Y:S01]  /*1e60*/  LOP3.LUT R2, R3, 0x80000000, R2, 0x48, !PT ;  /* 0x8000000003027812 */ /* 0x000fe200078e4802 */
[----:B------:R-:W-:Y:S06]  /*1e70*/  BRA `(.L_x_66) ;  /* 0x00000000000c7947 */ /* 0x000fec0003800000 */
.L_x_59:
[----:B------:R-:W0:Y:S01]  /*1e80*/  MUFU.RSQ R2, -QNAN ;  /* 0xffc0000000027908 */ /* 0x000e220000001400 */
[----:B------:R-:W-:Y:S05]  /*1e90*/  BRA `(.L_x_66) ;  /* 0x0000000000047947 */ /* 0x000fea0003800000 */
.L_x_58:
[----:B------:R-:W-:-:S07]  /*1ea0*/  FADD.FTZ R2, R2, R3 ;  /* 0x0000000302027221 */ /* 0x000fce0000010000 */
.L_x_66:
[----:B------:R-:W-:Y:S05]  /*1eb0*/  BSYNC.RECONVERGENT B2 ;  /* 0x0000000000027941 */ /* 0x000fea0003800200 */
.L_x_56:
[----:B0-----:R-:W-:Y:S02]  /*1ec0*/  IMAD.MOV.U32 R13, RZ, RZ, R2 ;  /* 0x000000ffff0d7224 */ /* 0x001fe400078e0002 */
[----:B------:R-:W-:Y:S02]  /*1ed0*/  IMAD.MOV.U32 R2, RZ, RZ, R4 ;  /* 0x000000ffff027224 */ /* 0x000fe400078e0004 */
[----:B------:R-:W-:-:S04]  /*1ee0*/  IMAD.MOV.U32 R3, RZ, RZ, 0x0 ;  /* 0x00000000ff037424 */ /* 0x000fc800078e00ff */
[----:B------:R-:W-:Y:S05]  /*1ef0*/  RET.REL.NODEC R2 `(_Z18waveSpacePropagateP6float2iifff) ;  /* 0xffffffe002407950 */ /* 0x000fea0003c3ffff */
.L_x_67:
        /* <DEDUP_REMOVED lines=16> */
.L_x_85:


//--------------------- .text._Z17waveSliceTransmitP6float2Pfiff --------------------------
	.section	.text._Z17waveSliceTransmitP6float2Pfiff,"ax",@progbits
	.align	128
        .global         _Z17waveSliceTransmitP6float2Pfiff
        .type           _Z17waveSliceTransmitP6float2Pfiff,@function
        .size           _Z17waveSliceTransmitP6float2Pfiff,(.L_x_88 - _Z17waveSliceTransmitP6float2Pfiff)
        .other          _Z17waveSliceTransmitP6float2Pfiff,@"STO_CUDA_ENTRY STV_DEFAULT"
_Z17waveSliceTransmitP6float2Pfiff:
.text._Z17waveSliceTransmitP6float2Pfiff:
[----:B------:R-:W-:Y:S08]  /*0000*/  LDC R1, c[0x0][0x37c] ;  /* 0x0000df00ff017b82 */ /* 0x000ff00000000800 */
[----:B------:R-:W0:Y:S02]  /*0010*/  LDC R0, c[0x0][0x390] ;  /* 0x0000e400ff007b82 */ /* 0x000e240000000800 */
[----:B0-----:R-:W-:-:S13]  /*0020*/  ISETP.GE.AND P0, PT, R0, 0x1, PT ;  /* 0x000000010000780c */ /* 0x001fda0003f06270 */
[----:B------:R-:W-:Y:S05]  /*0030*/  @!P0 EXIT ;  /* 0x000000000000894d */ /* 0x000fea0003800000 */
[----:B------:R-:W0:Y:S01]  /*0040*/  S2R R6, SR_CTAID.X ;  /* 0x0000000000067919 */ /* 0x000e220000002500 */
[----:B------:R-:W1:Y:S01]  /*0050*/  LDC R7, c[0x0][0x398] ;  /* 0x0000e600ff077b82 */ /* 0x000e620000000800 */
[----:B------:R-:W1:Y:S01]  /*0060*/  LDCU UR5, c[0x0][0x394] ;  /* 0x00007280ff0577ac */ /* 0x000e620008000800 */
[----:B------:R-:W0:Y:S01]  /*0070*/  S2R R3, SR_TID.X ;  /* 0x0000000000037919 */ /* 0x000e220000002100 */
[----:B------:R-:W2:Y:S01]  /*0080*/  LDCU UR4, c[0x0][0x360] ;  /* 0x00006c00ff0477ac */ /* 0x000ea20008000800 */
[----:B------:R-:W2:Y:S01]  /*0090*/  LDCU UR7, c[0x0][0x370] ;  /* 0x00006e00ff0777ac */ /* 0x000ea20008000800 */
[----:B------:R-:W3:Y:S01]  /*00a0*/  LDCU.64 UR8, c[0x0][0x358] ;  /* 0x00006b00ff0877ac */ /* 0x000ee20008000a00 */
[----:B-1----:R-:W-:Y:S01]  /*00b0*/  FMUL R7, R7, UR5 ;  /* 0x0000000507077c20 */ /* 0x002fe20008400000 */
[----:B--2---:R-:W-:Y:S02]  /*00c0*/  UIMAD UR7, UR4, UR7, URZ ;  /* 0x00000007040772a4 */ /* 0x004fe4000f8e02ff */
[----:B0-----:R-:W-:Y:S01]  /*00d0*/  IMAD R6, R6, UR4, R3 ;  /* 0x0000000406067c24 */ /* 0x001fe2000f8e0203 */
[----:B---3--:R-:W-:-:S09]  /*00e0*/  UMOV UR4, URZ ;  /* 0x000000ff00047c82 */ /* 0x008fd20008000000 */
.L_x_80:
[----:B0-----:R-:W0:Y:S01]  /*00f0*/  LDCU UR5, c[0x0][0x390] ;  /* 0x00007200ff0577ac */ /* 0x001e220008000800 */
[----:B------:R-:W-:Y:S01]  /*0100*/  VIADD R20, R6, UR4 ;  /* 0x0000000406147c36 */ /* 0x000fe20008000000 */
[----:B------:R-:W-:Y:S01]  /*0110*/  BSSY.RECONVERGENT B0, `(.L_x_68) ;  /* 0x00000fa000007945 */ /* 0x000fe20003800200 */
[----:B------:R-:W-:-:S03]  /*0120*/  UIADD3 UR4, UPT, UPT, UR7, UR4, URZ ;  /* 0x0000000407047290 */ /* 0x000fc6000fffe0ff */
[----:B0-----:R-:W-:Y:S01]  /*0130*/  ISETP.GE.AND P0, PT, R20, UR5, PT ;  /* 0x0000000514007c0c */ /* 0x001fe2000bf06270 */
[----:B------:R-:W-:-:S12]  /*0140*/  UISETP.GE.AND UP2, UPT, UR4, UR5, UPT ;  /* 0x000000050400728c */ /* 0x000fd8000bf46270 */
[----:B------:R-:W-:Y:S05]  /*0150*/  @P0 BRA `(.L_x_69) ;  /* 0x0000000c00d40947 */ /* 0x000fea0003800000 */
[----:B------:R-:W0:Y:S02]  /*0160*/  LDC.64 R2, c[0x0][0x388] ;  /* 0x0000e200ff027b82 */ /* 0x000e240000000a00 */
[----:B0-----:R-:W-:-:S06]  /*0170*/  IMAD.WIDE R2, R20, 0x4, R2 ;  /* 0x0000000414027825 */ /* 0x001fcc00078e0202 */
[----:B------:R-:W2:Y:S01]  /*0180*/  LDG.E R2, desc[UR8][R2.64] ;  /* 0x0000000802027981 */ /* 0x000ea2000c1e1900 */
[----:B------:R-:W-:Y:S01]  /*0190*/  BSSY.RECONVERGENT B1, `(.L_x_70) ;  /* 0x000006a000017945 */ /* 0x000fe20003800200 */
[----:B--2---:R-:W-:-:S04]  /*01a0*/  FMUL R21, R2, R7 ;  /* 0x0000000702157220 */ /* 0x004fc80000400000 */
        /* <DEDUP_REMOVED lines=15> */
[----:B------:R-:W-:Y:S01]  /*02a0*/  CS2R R4, SRZ ;  /* 0x0000000000047805 */ /* 0x000fe2000001ff00 */
[----:B------:R-:W0:Y:S03]  /*02b0*/  LDCU.64 UR10, c[0x4][URZ] ;  /* 0x01000000ff0a77ac */ /* 0x000e260008000a00 */
[----:B------:R-:W-:Y:S01]  /*02c0*/  LOP3.LUT R9, R0, 0x80000000, RZ, 0xfc, !PT ;  /* 0x8000000000097812 */ /* 0x000fe200078efcff */
[----:B------:R-:W-:Y:S01]  /*02d0*/  UMOV UR6, URZ ;  /* 0x000000ff00067c82 */ /* 0x000fe20008000000 */
[----:B------:R-:W-:-:S05]  /*02e0*/  UMOV UR5, URZ ;  /* 0x000000ff00057c82 */ /* 0x000fca0008000000 */
.L_x_72:
[----:B0-----:R-:W-:Y:S01]  /*02f0*/  IMAD.U32 R10, RZ, RZ, UR10 ;  /* 0x0000000aff0a7e24 */ /* 0x001fe2000f8e00ff */
[----:B------:R-:W-:-:S05]  /*0300*/  MOV R11, UR11 ;  /* 0x0000000b000b7c02 */ /* 0x000fca0008000f00 */
[----:B------:R-:W2:Y:S01]  /*0310*/  LDG.E.CONSTANT R2, desc[UR8][R10.64] ;  /* 0x000000080a027981 */ /* 0x000ea2000c1e9900 */
[----:B------:R-:W-:Y:S01]  /*0320*/  UIADD3 UR5, UPT, UPT, UR5, 0x1, URZ ;  /* 0x0000000105057890 */ /* 0x000fe2000fffe0ff */
[C---:B------:R-:W-:Y:S01]  /*0330*/  ISETP.EQ.AND P0, PT, R4.reuse, RZ, PT ;  /* 0x000000ff0400720c */ /* 0x040fe20003f02270 */
[----:B------:R-:W-:Y:S01]  /*0340*/  UIADD3 UR10, UP1, UPT, UR10, 0x4, URZ ;  /* 0x000000040a0a7890 */ /* 0x000fe2000ff3e0ff */
[C---:B------:R-:W-:Y:S01]  /*0350*/  ISETP.EQ.AND P1, PT, R4.reuse, 0x4, PT ;  /* 0x000000040400780c */ /* 0x040fe20003f22270 */
[----:B------:R-:W-:Y:S01]  /*0360*/  UISETP.NE.AND UP0, UPT, UR5, 0x6, UPT ;  /* 0x000000060500788c */ /* 0x000fe2000bf05270 */
[C---:B------:R-:W-:Y:S01]  /*0370*/  ISETP.EQ.AND P2, PT, R4.reuse, 0x8, PT ;  /* 0x000000080400780c */ /* 0x040fe20003f42270 */
[----:B------:R-:W-:Y:S01]  /*0380*/  UIADD3.X UR11, UPT, UPT, URZ, UR11, URZ, UP1, !UPT ;  /* 0x0000000bff0b7290 */ /* 0x000fe20008ffe4ff */
[C---:B------:R-:W-:Y:S02]  /*0390*/  ISETP.EQ.AND P3, PT, R4.reuse, 0xc, PT ;  /* 0x0000000c0400780c */ /* 0x040fe40003f62270 */
[----:B------:R-:W-:-:S02]  /*03a0*/  ISETP.EQ.AND P4, PT, R4, 0x10, PT ;  /* 0x000000100400780c */ /* 0x000fc40003f82270 */
[C---:B------:R-:W-:Y:S02]  /*03b0*/  ISETP.EQ.AND P5, PT, R4.reuse, 0x14, PT ;  /* 0x000000140400780c */ /* 0x040fe40003fa2270 */
[----:B------:R-:W-:Y:S01]  /*03c0*/  IADD3 R4, PT, PT, R4, 0x4, RZ ;  /* 0x0000000404047810 */ /* 0x000fe20007ffe0ff */
[----:B--2---:R-:W-:-:S03]  /*03d0*/  IMAD.WIDE.U32 R2, R2, R9, RZ ;  /* 0x0000000902027225 */ /* 0x004fc600078e00ff */
[----:B------:R-:W-:-:S04]  /*03e0*/  IADD3 R0, P6, PT, R2, R5, RZ ;  /* 0x0000000502007210 */ /* 0x000fc80007fde0ff */
[----:B------:R-:W-:Y:S01]  /*03f0*/  IADD3.X R5, PT, PT, R3, UR6, RZ, P6, !PT ;  /* 0x0000000603057c10 */ /* 0x000fe2000b7fe4ff */
[--C-:B------:R-:W-:Y:S02]  /*0400*/  @P0 IMAD.MOV.U32 R8, RZ, RZ, R0.reuse ;  /* 0x000000ffff080224 */ /* 0x100fe400078e0000 */
[--C-:B------:R-:W-:Y:S02]  /*0410*/  @P1 IMAD.MOV.U32 R13, RZ, RZ, R0.reuse ;  /* 0x000000ffff0d1224 */ /* 0x100fe400078e0000 */
[--C-:B------:R-:W-:Y:S02]  /*0420*/  @P2 IMAD.MOV.U32 R16, RZ, RZ, R0.reuse ;  /* 0x000000ffff102224 */ /* 0x100fe400078e0000 */
[--C-:B------:R-:W-:Y:S02]  /*0430*/  @P3 IMAD.MOV.U32 R17, RZ, RZ, R0.reuse ;  /* 0x000000ffff113224 */ /* 0x100fe400078e0000 */
[--C-:B------:R-:W-:Y:S02]  /*0440*/  @P4 IMAD.MOV.U32 R18, RZ, RZ, R0.reuse ;  /* 0x000000ffff124224 */ /* 0x100fe400078e0000 */
[----:B------:R-:W-:Y:S01]  /*0450*/  @P5 IMAD.MOV.U32 R19, RZ, RZ, R0 ;  /* 0x000000ffff135224 */ /* 0x000fe200078e0000 */
[----:B------:R-:W-:Y:S06]  /*0460*/  BRA.U UP0, `(.L_x_72) ;  /* 0xfffffffd00a07547 */ /* 0x000fec000b83ffff */
[----:B------:R-:W-:Y:S01]  /*0470*/  SHF.R.U32.HI R2, RZ, 0x17, R21 ;  /* 0x00000017ff027819 */ /* 0x000fe20000011615 */
[----:B------:R-:W-:Y:S03]  /*0480*/  BSSY.RECONVERGENT B2, `(.L_x_73) ;  /* 0x0000028000027945 */ /* 0x000fe60003800200 */
[C---:B------:R-:W-:Y:S02]  /*0490*/  LOP3.LUT R0, R2.reuse, 0xe0, RZ, 0xc0, !PT ;  /* 0x000000e002007812 */ /* 0x040fe400078ec0ff */
[----:B------:R-:W-:-:S03]  /*04a0*/  LOP3.LUT P6, RZ, R2, 0x1f, RZ, 0xc0, !PT ;  /* 0x0000001f02ff7812 */ /* 0x000fc600078cc0ff */
[----:B------:R-:W-:-:S05]  /*04b0*/  VIADD R0, R0, 0xffffff80 ;  /* 0xffffff8000007836 */ /* 0x000fca0000000000 */
[----:B------:R-:W-:-:S05]  /*04c0*/  SHF.R.U32.HI R0, RZ, 0x5, R0 ;  /* 0x00000005ff007819 */ /* 0x000fca0000011600 */
[----:B------:R-:W-:-:S05]  /*04d0*/  IMAD.U32 R9, R0, -0x4, RZ ;  /* 0xfffffffc00097824 */ /* 0x000fca00078e00ff */
[C---:B------:R-:W-:Y:S02]  /*04e0*/  ISETP.EQ.AND P3, PT, R9.reuse, -0x18, PT ;  /* 0xffffffe80900780c */ /* 0x040fe40003f62270 */
[C---:B------:R-:W-:Y:S02]  /*04f0*/  ISETP.EQ.AND P4, PT, R9.reuse, -0x14, PT ;  /* 0xffffffec0900780c */ /* 0x040fe40003f82270 */
[C---:B------:R-:W-:Y:S02]  /*0500*/  ISETP.EQ.AND P2, PT, R9.reuse, -0x10, PT ;  /* 0xfffffff00900780c */ /* 0x040fe40003f42270 */
[C---:B------:R-:W-:Y:S02]  /*0510*/  ISETP.EQ.AND P1, PT, R9.reuse, -0xc, PT ;  /* 0xfffffff40900780c */ /* 0x040fe40003f22270 */
[C---:B------:R-:W-:Y:S02]  /*0520*/  ISETP.EQ.AND P0, PT, R9.reuse, -0x8, PT ;  /* 0xfffffff80900780c */ /* 0x040fe40003f02270 */
[----:B------:R-:W-:-:S03]  /*0530*/  ISETP.EQ.AND P5, PT, R9, RZ, PT ;  /* 0x000000ff0900720c */ /* 0x000fc60003fa2270 */
[--C-:B------:R-:W-:Y:S01]  /*0540*/  @P3 IMAD.MOV.U32 R0, RZ, RZ, R8.reuse ;  /* 0x000000ffff003224 */ /* 0x100fe200078e0008 */
[C---:B------:R-:W-:Y:S01]  /*0550*/  ISETP.EQ.AND P3, PT, R9.reuse, -0x4, PT ;  /* 0xfffffffc0900780c */ /* 0x040fe20003f62270 */
[----:B------:R-:W-:Y:S02]  /*0560*/  @P4 IMAD.MOV.U32 R3, RZ, RZ, R8 ;  /* 0x000000ffff034224 */ /* 0x000fe400078e0008 */
[--C-:B------:R-:W-:Y:S01]  /*0570*/  @P4 IMAD.MOV.U32 R0, RZ, RZ, R13.reuse ;  /* 0x000000ffff004224 */ /* 0x100fe200078e000d */
[----:B------:R-:W-:Y:S01]  /*0580*/  ISETP.EQ.AND P4, PT, R9, 0x4, PT ;  /* 0x000000040900780c */ /* 0x000fe20003f82270 */
[----:B------:R-:W-:Y:S01]  /*0590*/  @P2 IMAD.MOV.U32 R3, RZ, RZ, R13 ;  /* 0x000000ffff032224 */ /* 0x000fe200078e000d */
[----:B------:R-:W-:Y:S01]  /*05a0*/  @P2 MOV R0, R16 ;  /* 0x0000001000002202 */ /* 0x000fe20000000f00 */
[----:B------:R-:W-:Y:S02]  /*05b0*/  @P1 IMAD.MOV.U32 R3, RZ, RZ, R16 ;  /* 0x000000ffff031224 */ /* 0x000fe400078e0010 */
[----:B------:R-:W-:-:S02]  /*05c0*/  @P1 IMAD.MOV.U32 R0, RZ, RZ, R17 ;  /* 0x000000ffff001224 */ /* 0x000fc400078e0011 */
[----:B------:R-:W-:Y:S02]  /*05d0*/  @P0 IMAD.MOV.U32 R3, RZ, RZ, R17 ;  /* 0x000000ffff030224 */ /* 0x000fe400078e0011 */
[--C-:B------:R-:W-:Y:S02]  /*05e0*/  @P0 IMAD.MOV.U32 R0, RZ, RZ, R18.reuse ;  /* 0x000000ffff000224 */ /* 0x100fe400078e0012 */
[----:B------:R-:W-:Y:S01]  /*05f0*/  @P3 IMAD.MOV.U32 R3, RZ, RZ, R18 ;  /* 0x000000ffff033224 */ /* 0x000fe200078e0012 */
[----:B------:R-:W-:Y:S01]  /*0600*/  @P5 MOV R3, R19 ;  /* 0x0000001300035202 */ /* 0x000fe20000000f00 */
[----:B------:R-:W-:Y:S02]  /*0610*/  @P3 IMAD.MOV.U32 R0, RZ, RZ, R19 ;  /* 0x000000ffff003224 */ /* 0x000fe400078e0013 */
[--C-:B------:R-:W-:Y:S02]  /*0620*/  @P5 IMAD.MOV.U32 R0, RZ, RZ, R5.reuse ;  /* 0x000000ffff005224 */ /* 0x100fe400078e0005 */
[----:B------:R-:W-:Y:S01]  /*0630*/  @P4 IMAD.MOV.U32 R3, RZ, RZ, R5 ;  /* 0x000000ffff034224 */ /* 0x000fe200078e0005 */
[----:B------:R-:W-:Y:S06]  /*0640*/  @!P6 BRA `(.L_x_74) ;  /* 0x00000000002ce947 */ /* 0x000fec0003800000 */
[----:B------:R-:W-:Y:S01]  /*0650*/  @P2 IMAD.MOV.U32 R4, RZ, RZ, R8 ;  /* 0x000000ffff042224 */ /* 0x000fe200078e0008 */
[----:B------:R-:W-:Y:S01]  /*0660*/  LOP3.LUT R2, R2, 0x1f, RZ, 0xc0, !PT ;  /* 0x0000001f02027812 */ /* 0x000fe200078ec0ff */
[----:B------:R-:W-:Y:S02]  /*0670*/  @P1 IMAD.MOV.U32 R4, RZ, RZ, R13 ;  /* 0x000000ffff041224 */ /* 0x000fe400078e000d */
[----:B------:R-:W-:Y:S01]  /*0680*/  @P0 IMAD.MOV.U32 R4, RZ, RZ, R16 ;  /* 0x000000ffff040224 */ /* 0x000fe200078e0010 */
[----:B------:R-:W-:Y:S01]  /*0690*/  ISETP.EQ.AND P0, PT, R9, 0x8, PT ;  /* 0x000000080900780c */ /* 0x000fe20003f02270 */
[----:B------:R-:W-:Y:S01]  /*06a0*/  @P3 IMAD.MOV.U32 R4, RZ, RZ, R17 ;  /* 0x000000ffff043224 */ /* 0x000fe200078e0011 */
[----:B------:R-:W-:Y:S01]  /*06b0*/  @P5 MOV R4, R18 ;  /* 0x0000001200045202 */ /* 0x000fe20000000f00 */
[----:B------:R-:W-:Y:S01]  /*06c0*/  @P4 IMAD.MOV.U32 R4, RZ, RZ, R19 ;  /* 0x000000ffff044224 */ /* 0x000fe200078e0013 */
[----:B------:R-:W-:-:S09]  /*06d0*/  SHF.L.W.U32.HI R0, R3, R2, R0 ;  /* 0x0000000203007219 */ /* 0x000fd20000010e00 */
[----:B------:R-:W-:-:S05]  /*06e0*/  @P0 IMAD.MOV.U32 R4, RZ, RZ, R5 ;  /* 0x000000ffff040224 */ /* 0x000fca00078e0005 */
[----:B------:R-:W-:-:S07]  /*06f0*/  SHF.L.W.U32.HI R3, R4, R2, R3 ;  /* 0x0000000204037219 */ /* 0x000fce0000010e03 */
.L_x_74:
[----:B------:R-:W-:Y:S05]  /*0700*/  BSYNC.RECONVERGENT B2 ;  /* 0x0000000000027941 */ /* 0x000fea0003800200 */
.L_x_73:
[C---:B------:R-:W-:Y:S01]  /*0710*/  SHF.L.W.U32.HI R9, R3.reuse, 0x2, R0 ;  /* 0x0000000203097819 */ /* 0x040fe20000010e00 */
[----:B------:R-:W-:Y:S01]  /*0720*/  IMAD.SHL.U32 R3, R3, 0x4, RZ ;  /* 0x0000000403037824 */ /* 0x000fe200078e00ff */
[----:B------:R-:W-:Y:S01]  /*0730*/  UMOV UR10, 0x54442d19 ;  /* 0x54442d19000a7882 */ /* 0x000fe20000000000 */
[----:B------:R-:W-:Y:S01]  /*0740*/  UMOV UR11, 0x3bf921fb ;  /* 0x3bf921fb000b7882 */ /* 0x000fe20000000000 */
[----:B------:R-:W-:Y:S02]  /*0750*/  SHF.R.S32.HI R4, RZ, 0x1f, R9 ;  /* 0x0000001fff047819 */ /* 0x000fe40000011409 */
[----:B------:R-:W-:Y:S02]  /*0760*/  ISETP.GE.AND P0, PT, R21, RZ, PT ;  /* 0x000000ff1500720c */ /* 0x000fe40003f06270 */
[C---:B------:R-:W-:Y:S02]  /*0770*/  LOP3.LUT R2, R4.reuse, R3, RZ, 0x3c, !PT ;  /* 0x0000000304027212 */ /* 0x040fe400078e3cff */
[----:B------:R-:W-:-:S02]  /*0780*/  LOP3.LUT R3, R4, R9, RZ, 0x3c, !PT ;  /* 0x0000000904037212 */ /* 0x000fc400078e3cff */
[----:B------:R-:W-:Y:S02]  /*0790*/  SHF.R.U32.HI R0, RZ, 0x1e, R0 ;  /* 0x0000001eff007819 */ /* 0x000fe40000011600 */
[C---:B------:R-:W-:Y:S02]  /*07a0*/  LOP3.LUT R10, R9.reuse, R21, RZ, 0x3c, !PT ;  /* 0x00000015090a7212 */ /* 0x040fe400078e3cff */
[----:B------:R-:W0:Y:S01]  /*07b0*/  I2F.F64.S64 R2, R2 ;  /* 0x0000000200027312 */ /* 0x000e220000301c00 */
[----:B------:R-:W-:Y:S02]  /*07c0*/  LEA.HI R0, R9, R0, RZ, 0x1 ;  /* 0x0000000009007211 */ /* 0x000fe400078f08ff */
[----:B------:R-:W-:-:S03]  /*07d0*/  ISETP.GE.AND P1, PT, R10, RZ, PT ;  /* 0x000000ff0a00720c */ /* 0x000fc60003f26270 */
[----:B------:R-:W-:-:S04]  /*07e0*/  IMAD.MOV R9, RZ, RZ, -R0 ;  /* 0x000000ffff097224 */ /* 0x000fc800078e0a00 */
[----:B------:R-:W-:Y:S01]  /*07f0*/  @!P0 IMAD.MOV.U32 R0, RZ, RZ, R9 ;  /* 0x000000ffff008224 */ /* 0x000fe200078e0009 */
[----:B0-----:R-:W-:-:S10]  /*0800*/  DMUL R4, R2, UR10 ;  /* 0x0000000a02047c28 */ /* 0x001fd40008000000 */
[----:B------:R-:W0:Y:S02]  /*0810*/  F2F.F32.F64 R4, R4 ;  /* 0x0000000400047310 */ /* 0x000e240000301000 */
[----:B0-----:R-:W-:-:S07]  /*0820*/  FSEL R12, -R4, R4, !P1 ;  /* 0x00000004040c7208 */ /* 0x001fce0004800100 */
.L_x_71:
[----:B------:R-:W-:Y:S05]  /*0830*/  BSYNC.RECONVERGENT B1 ;  /* 0x0000000000017941 */ /* 0x000fea0003800200 */
.L_x_70:
[----:B------:R-:W-:Y:S02]  /*0840*/  IMAD.MOV.U32 R9, RZ, RZ, 0x37cbac00 ;  /* 0x37cbac00ff097424 */ /* 0x000fe400078e00ff */
[----:B------:R-:W-:Y:S01]  /*0850*/  FMUL R2, R12, R12 ;  /* 0x0000000c0c027220 */ /* 0x000fe20000400000 */
[C---:B------:R-:W-:Y:S01]  /*0860*/  LOP3.LUT R4, R0.reuse, 0x1, RZ, 0xc0, !PT ;  /* 0x0000000100047812 */ /* 0x040fe200078ec0ff */
[----:B------:R-:W-:Y:S01]  /*0870*/  VIADD R0, R0, 0x1 ;  /* 0x0000000100007836 */ /* 0x000fe20000000000 */
[----:B------:R-:W-:Y:S01]  /*0880*/  MOV R10, 0x3c0885e4 ;  /* 0x3c0885e4000a7802 */ /* 0x000fe20000000f00 */
[----:B------:R-:W-:Y:S01]  /*0890*/  FFMA R3, R2, R9, -0.0013887860113754868507 ;  /* 0xbab607ed02037423 */ /* 0x000fe20000000009 */
[----:B------:R-:W-:Y:S01]  /*08a0*/  ISETP.NE.U32.AND P0, PT, R4, 0x1, PT ;  /* 0x000000010400780c */ /* 0x000fe20003f05070 */
[----:B------:R-:W-:Y:S01]  /*08b0*/  IMAD.MOV.U32 R11, RZ, RZ, 0x3e2aaaa8 ;  /* 0x3e2aaaa8ff0b7424 */ /* 0x000fe200078e00ff */
[----:B------:R-:W-:Y:S01]  /*08c0*/  LOP3.LUT P1, RZ, R0, 0x2, RZ, 0xc0, !PT ;  /* 0x0000000200ff7812 */ /* 0x000fe2000782c0ff */
[----:B------:R-:W-:Y:S01]  /*08d0*/  BSSY.RECONVERGENT B1, `(.L_x_75) ;  /* 0x0000067000017945 */ /* 0x000fe20003800200 */
[----:B------:R-:W-:-:S02]  /*08e0*/  FSEL R3, R3, -0.00019574658654164522886, P0 ;  /* 0xb94d415303037808 */ /* 0x000fc40000000000 */
[----:B------:R-:W-:Y:S02]  /*08f0*/  FSEL R5, R10, 0.041666727513074874878, !P0 ;  /* 0x3d2aaabb0a057808 */ /* 0x000fe40004000000 */
[----:B------:R-:W-:Y:S02]  /*0900*/  FSEL R0, R12, 1, !P0 ;  /* 0x3f8000000c007808 */ /* 0x000fe40004000000 */
[----:B------:R-:W-:Y:S01]  /*0910*/  FSEL R4, -R11, -0.4999999701976776123, !P0 ;  /* 0xbeffffff0b047808 */ /* 0x000fe20004000100 */
[C---:B------:R-:W-:Y:S01]  /*0920*/  FFMA R5, R2.reuse, R3, R5 ;  /* 0x0000000302057223 */ /* 0x040fe20000000005 */
[----:B------:R-:W-:Y:S01]  /*0930*/  FSETP.GE.AND P0, PT, |R21|, 105615, PT ;  /* 0x47ce47801500780b */ /* 0x000fe20003f06200 */
[C---:B------:R-:W-:Y:S02]  /*0940*/  FFMA R3, R2.reuse, R0, RZ ;  /* 0x0000000002037223 */ /* 0x040fe400000000ff */
        /* <DEDUP_REMOVED lines=14> */
.L_x_77:
[----:B0-----:R-:W-:-:S06]  /*0a30*/  IMAD.WIDE.U32 R4, R25, 0x4, R2 ;  /* 0x0000000419047825 */ /* 0x001fcc00078e0002 */
[----:B------:R-:W2:Y:S01]  /*0a40*/  LDG.E.CONSTANT R4, desc[UR8][R4.64] ;  /* 0x0000000804047981 */ /* 0x000ea2000c1e9900 */
[C---:B------:R-:W-:Y:S02]  /*0a50*/  IMAD.SHL.U32 R0, R25.reuse, 0x4, RZ ;  /* 0x0000000419007824 */ /* 0x040fe400078e00ff */
[----:B------:R-:W-:-:S03]  /*0a60*/  VIADD R25, R25, 0x1 ;  /* 0x0000000119197836 */ /* 0x000fc60000000000 */
[C---:B------:R-:W-:Y:S02]  /*0a70*/  ISETP.EQ.AND P0, PT, R0.reuse, RZ, PT ;  /* 0x000000ff0000720c */ /* 0x040fe40003f02270 */
[C---:B------:R-:W-:Y:S02]  /*0a80*/  ISETP.EQ.AND P5, PT, R0.reuse, 0x4, PT ;  /* 0x000000040000780c */ /* 0x040fe40003fa2270 */
[C---:B------:R-:W-:Y:S02]  /*0a90*/  ISETP.EQ.AND P4, PT, R0.reuse, 0x8, PT ;  /* 0x000000080000780c */ /* 0x040fe40003f82270 */
[C---:B------:R-:W-:Y:S02]  /*0aa0*/  ISETP.EQ.AND P3, PT, R0.reuse, 0xc, PT ;  /* 0x0000000c0000780c */ /* 0x040fe40003f62270 */
[C---:B------:R-:W-:Y:S02]  /*0ab0*/  ISETP.EQ.AND P2, PT, R0.reuse, 0x10, PT ;  /* 0x000000100000780c */ /* 0x040fe40003f42270 */
[----:B------:R-:W-:Y:S01]  /*0ac0*/  ISETP.EQ.AND P1, PT, R0, 0x14, PT ;  /* 0x000000140000780c */ /* 0x000fe20003f22270 */
[----:B--2---:R-:W-:-:S03]  /*0ad0*/  IMAD.WIDE.U32 R14, R4, R27, RZ ;  /* 0x0000001b040e7225 */ /* 0x004fc600078e00ff */
[----:B------:R-:W-:-:S04]  /*0ae0*/  IADD3 R0, P6, PT, R14, R23, RZ ;  /* 0x000000170e007210 */ /* 0x000fc80007fde0ff */
[----:B------:R-:W-:Y:S01]  /*0af0*/  IADD3.X R23, PT, PT, R15, UR5, RZ, P6, !PT ;  /* 0x000000050f177c10 */ /* 0x000fe2000b7fe4ff */
[--C-:B------:R-:W-:Y:S01]  /*0b00*/  @P0 IMAD.MOV.U32 R8, RZ, RZ, R0.reuse ;  /* 0x000000ffff080224 */ /* 0x100fe200078e0000 */
[----:B------:R-:W-:Y:S01]  /*0b10*/  ISETP.NE.AND P6, PT, R25, 0x6, PT ;  /* 0x000000061900780c */ /* 0x000fe20003fc5270 */
[--C-:B------:R-:W-:Y:S01]  /*0b20*/  @P5 IMAD.MOV.U32 R13, RZ, RZ, R0.reuse ;  /* 0x000000ffff0d5224 */ /* 0x100fe200078e0000 */
[----:B------:R-:W-:Y:S01]  /*0b30*/  @P3 MOV R17, R0 ;  /* 0x0000000000113202 */ /* 0x000fe20000000f00 */
[--C-:B------:R-:W-:Y:S02]  /*0b40*/  @P4 IMAD.MOV.U32 R16, RZ, RZ, R0.reuse ;  /* 0x000000ffff104224 */ /* 0x100fe400078e0000 */
[--C-:B------:R-:W-:Y:S02]  /*0b50*/  @P2 IMAD.MOV.U32 R18, RZ, RZ, R0.reuse ;  /* 0x000000ffff122224 */ /* 0x100fe400078e0000 */
[----:B------:R-:W-:-:S06]  /*0b60*/  @P1 IMAD.MOV.U32 R19, RZ, RZ, R0 ;  /* 0x000000ffff131224 */ /* 0x000fcc00078e0000 */
[----:B------:R-:W-:Y:S05]  /*0b70*/  @P6 BRA `(.L_x_77) ;  /* 0xfffffffc00ac6947 */ /* 0x000fea000383ffff */
        /* <DEDUP_REMOVED lines=12> */
[----:B------:R-:W-:-:S03]  /*0c40*/  ISETP.EQ.AND P5, PT, R5, 0x4, PT ;  /* 0x000000040500780c */ /* 0x000fc60003fa2270 */
[----:B------:R-:W-:Y:S01]  /*0c50*/  @P3 IMAD.MOV.U32 R0, RZ, RZ, R8 ;  /* 0x000000ffff003224 */ /* 0x000fe200078e0008 */
[C---:B------:R-:W-:Y:S01]  /*0c60*/  ISETP.EQ.AND P3, PT, R5.reuse, -0x4, PT ;  /* 0xfffffffc0500780c */ /* 0x040fe20003f62270 */
[--C-:B------:R-:W-:Y:S01]  /*0c70*/  @P4 IMAD.MOV.U32 R0, RZ, RZ, R13.reuse ;  /* 0x000000ffff004224 */ /* 0x100fe200078e000d */
[----:B------:R-:W-:Y:S01]  /*0c80*/  @P4 MOV R2, R8 ;  /* 0x0000000800024202 */ /* 0x000fe20000000f00 */
[----:B------:R-:W-:Y:S01]  /*0c90*/  @P2 IMAD.MOV.U32 R2, RZ, RZ, R13 ;  /* 0x000000ffff022224 */ /* 0x000fe200078e000d */
[----:B------:R-:W-:Y:S01]  /*0ca0*/  ISETP.EQ.AND P4, PT, R5, RZ, PT ;  /* 0x000000ff0500720c */ /* 0x000fe20003f82270 */
[--C-:B------:R-:W-:Y:S02]  /*0cb0*/  @P2 IMAD.MOV.U32 R0, RZ, RZ, R16.reuse ;  /* 0x000000ffff002224 */ /* 0x100fe400078e0010 */
[----:B------:R-:W-:Y:S01]  /*0cc0*/  @P1 IMAD.MOV.U32 R2, RZ, RZ, R16 ;  /* 0x000000ffff021224 */ /* 0x000fe200078e0010 */
[----:B------:R-:W-:Y:S01]  /*0cd0*/  @P0 MOV R2, R17 ;  /* 0x0000001100020202 */ /* 0x000fe20000000f00 */
[----:B------:R-:W-:-:S02]  /*0ce0*/  @P1 IMAD.MOV.U32 R0, RZ, RZ, R17 ;  /* 0x000000ffff001224 */ /* 0x000fc400078e0011 */
[--C-:B------:R-:W-:Y:S02]  /*0cf0*/  @P0 IMAD.MOV.U32 R0, RZ, RZ, R18.reuse ;  /* 0x000000ffff000224 */ /* 0x100fe400078e0012 */
[----:B------:R-:W-:Y:S02]  /*0d00*/  @P3 IMAD.MOV.U32 R2, RZ, RZ, R18 ;  /* 0x000000ffff023224 */ /* 0x000fe400078e0012 */
[--C-:B------:R-:W-:Y:S02]  /*0d10*/  @P3 IMAD.MOV.U32 R0, RZ, RZ, R19.reuse ;  /* 0x000000ffff003224 */ /* 0x100fe400078e0013 */
[----:B------:R-:W-:Y:S01]  /*0d20*/  @P4 IMAD.MOV.U32 R2, RZ, RZ, R19 ;  /* 0x000000ffff024224 */ /* 0x000fe200078e0013 */
[----:B------:R-:W-:Y:S01]  /*0d30*/  @P5 MOV R2, R23 ;  /* 0x0000001700025202 */ /* 0x000fe20000000f00 */
[----:B------:R-:W-:Y:S01]  /*0d40*/  @P4 IMAD.MOV.U32 R0, RZ, RZ, R23 ;  /* 0x000000ffff004224 */ /* 0x000fe200078e0017 */
[----:B------:R-:W-:Y:S06]  /*0d50*/  @!P6 BRA `(.L_x_79) ;  /* 0x00000000002ce947 */ /* 0x000fec0003800000 */
[----:B------:R-:W-:Y:S02]  /*0d60*/  @P2 IMAD.MOV.U32 R3, RZ, RZ, R8 ;  /* 0x000000ffff032224 */ /* 0x000fe400078e0008 */
[----:B------:R-:W-:Y:S02]  /*0d70*/  @P1 IMAD.MOV.U32 R3, RZ, RZ, R13 ;  /* 0x000000ffff031224 */ /* 0x000fe400078e000d */
[----:B------:R-:W-:Y:S01]  /*0d80*/  @P0 IMAD.MOV.U32 R3, RZ, RZ, R16 ;  /* 0x000000ffff030224 */ /* 0x000fe200078e0010 */
[----:B------:R-:W-:Y:S01]  /*0d90*/  ISETP.EQ.AND P0, PT, R5, 0x8, PT ;  /* 0x000000080500780c */ /* 0x000fe20003f02270 */
[----:B------:R-:W-:Y:S01]  /*0da0*/  @P3 IMAD.MOV.U32 R3, RZ, RZ, R17 ;  /* 0x000000ffff033224 */ /* 0x000fe200078e0011 */
[----:B------:R-:W-:Y:S01]  /*0db0*/  LOP3.LUT R5, R4, 0x1f, RZ, 0xc0, !PT ;  /* 0x0000001f04057812 */ /* 0x000fe200078ec0ff */
[----:B------:R-:W-:Y:S01]  /*0dc0*/  @P4 IMAD.MOV.U32 R3, RZ, RZ, R18 ;  /* 0x000000ffff034224 */ /* 0x000fe200078e0012 */
[----:B------:R-:W-:Y:S02]  /*0dd0*/  @P5 MOV R3, R19 ;  /* 0x0000001300035202 */ /* 0x000fe40000000f00 */
[----:B------:R-:W-:-:S07]  /*0de0*/  SHF.L.W.U32.HI R0, R2, R5, R0 ;  /* 0x0000000502007219 */ /* 0x000fce0000010e00 */
[----:B------:R-:W-:-:S05]  /*0df0*/  @P0 IMAD.MOV.U32 R3, RZ, RZ, R23 ;  /* 0x000000ffff030224 */ /* 0x000fca00078e0017 */
[----:B------:R-:W-:-:S07]  /*0e00*/  SHF.L.W.U32.HI R2, R3, R5, R2 ;  /* 0x0000000503027219 */ /* 0x000fce0000010e02 */
.L_x_79:
[----:B------:R-:W-:Y:S05]  /*0e10*/  BSYNC.RECONVERGENT B2 ;  /* 0x0000000000027941 */ /* 0x000fea0003800200 */
.L_x_78:
        /* <DEDUP_REMOVED lines=18> */
.L_x_76:
[----:B------:R-:W-:Y:S05]  /*0f40*/  BSYNC.RECONVERGENT B1 ;  /* 0x0000000000017941 */ /* 0x000fea0003800200 */
.L_x_75:
[----:B------:R-:W0:Y:S02]  /*0f50*/  LDC.64 R2, c[0x0][0x380] ;  /* 0x0000e000ff027b82 */ /* 0x000e240000000a00 */
[----:B0-----:R-:W-:-:S05]  /*0f60*/  IMAD.WIDE R2, R20, 0x8, R2 ;  /* 0x0000000814027825 */ /* 0x001fca00078e0202 */
[----:B------:R-:W2:Y:S01]  /*0f70*/  LDG.E.64 R4, desc[UR8][R2.64] ;  /* 0x0000000802047981 */ /* 0x000ea2000c1e1b00 */
[----:B------:R-:W-:Y:S01]  /*0f80*/  FMUL R20, R14, R14 ;  /* 0x0000000e0e147220 */ /* 0x000fe20000400000 */
[C---:B------:R-:W-:Y:S02]  /*0f90*/  LOP3.LUT R0, R15.reuse, 0x1, RZ, 0xc0, !PT ;  /* 0x000000010f007812 */ /* 0x040fe400078ec0ff */
[----:B------:R-:W-:Y:S01]  /*0fa0*/  LOP3.LUT P1, RZ, R15, 0x2, RZ, 0xc0, !PT ;  /* 0x000000020fff7812 */ /* 0x000fe2000782c0ff */
[----:B------:R-:W-:Y:S01]  /*0fb0*/  FFMA R9, R20, R9, -0.0013887860113754868507 ;  /* 0xbab607ed14097423 */ /* 0x000fe20000000009 */
[----:B------:R-:W-:-:S04]  /*0fc0*/  ISETP.NE.U32.AND P0, PT, R0, 0x1, PT ;  /* 0x000000010000780c */ /* 0x000fc80003f05070 */
[----:B------:R-:W-:Y:S02]  /*0fd0*/  FSEL R21, R10, 0.041666727513074874878, P0 ;  /* 0x3d2aaabb0a157808 */ /* 0x000fe40000000000 */
[----:B------:R-:W-:Y:S02]  /*0fe0*/  FSEL R9, R9, -0.00019574658654164522886, !P0 ;  /* 0xb94d415309097808 */ /* 0x000fe40004000000 */
[----:B------:R-:W-:Y:S02]  /*0ff0*/  FSEL R10, -R11, -0.4999999701976776123, P0 ;  /* 0xbeffffff0b0a7808 */ /* 0x000fe40000000100 */
[----:B------:R-:W-:Y:S01]  /*1000*/  FSEL R0, R14, 1, P0 ;  /* 0x3f8000000e007808 */ /* 0x000fe20000000000 */
[----:B------:R-:W-:-:S04]  /*1010*/  FFMA R9, R20, R9, R21 ;  /* 0x0000000914097223 */ /* 0x000fc80000000015 */
[C---:B------:R-:W-:Y:S01]  /*1020*/  FFMA R10, R20.reuse, R9, R10 ;  /* 0x00000009140a7223 */ /* 0x040fe2000000000a */
[----:B------:R-:W-:-:S04]  /*1030*/  FFMA R9, R20, R0, RZ ;  /* 0x0000000014097223 */ /* 0x000fc800000000ff */
[----:B------:R-:W-:-:S04]  /*1040*/  FFMA R0, R9, R10, R0 ;  /* 0x0000000a09007223 */ /* 0x000fc80000000000 */
[----:B------:R-:W-:-:S04]  /*1050*/  @P1 FADD R0, RZ, -R0 ;  /* 0x80000000ff001221 */ /* 0x000fc80000000000 */
[C---:B--2---:R-:W-:Y:S01]  /*1060*/  FMUL R9, R0.reuse, R5 ;  /* 0x0000000500097220 */ /* 0x044fe20000400000 */
[----:B------:R-:W-:-:S03]  /*1070*/  FMUL R0, R0, R4 ;  /* 0x0000000400007220 */ /* 0x000fc60000400000 */
[C---:B------:R-:W-:Y:S01]  /*1080*/  FFMA R4, R12.reuse, R4, -R9 ;  /* 0x000000040c047223 */ /* 0x040fe20000000809 */
[----:B------:R-:W-:-:S05]  /*1090*/  FFMA R5, R12, R5, R0 ;  /* 0x000000050c057223 */ /* 0x000fca0000000000 */
[----:B------:R0:W-:Y:S02]  /*10a0*/  STG.E.64 desc[UR8][R2.64], R4 ;  /* 0x0000000402007986 */ /* 0x0001e4000c101b08 */
.L_x_69:
[----:B------:R-:W-:Y:S05]  /*10b0*/  BSYNC.RECONVERGENT B0 ;  /* 0x0000000000007941 */ /* 0x000fea0003800200 */
.L_x_68:
[----:B------:R-:W-:Y:S05]  /*10c0*/  BRA.U !UP2, `(.L_x_80) ;  /* 0xfffffff10a087547 */ /* 0x000fea000b83ffff */
[----:B------:R-:W-:Y:S05]  /*10d0*/  EXIT ;  /* 0x000000000000794d */ /* 0x000fea0003800000 */
.L_x_81:
        /* <DEDUP_REMOVED lines=10> */
.L_x_88:


//--------------------- .nv.global.init           --------------------------
	.section	.nv.global.init,"aw",@progbits
	.align	4
.nv.global.init:
	.type		__cudart_i2opi_f,@object
	.size		__cudart_i2opi_f,(.L_0 - __cudart_i2opi_f)
__cudart_i2opi_f:
        /*0000*/ 	.byte	0x41, 0x90, 0x43, 0x3c, 0x99, 0x95, 0x62, 0xdb, 0xc0, 0xdd, 0x34, 0xf5, 0xd1, 0x57, 0x27, 0xfc
        /*0010*/ 	.byte	0x29, 0x15, 0x44, 0x4e, 0x6e, 0x83, 0xf9, 0xa2
.L_0:


//--------------------- .nv.shared.reserved.0     --------------------------
	.section	.nv.shared.reserved.0,"aw",@nobits
	.weak		__nv_reservedSMEM_offset_0_alias
	.size		__nv_reservedSMEM_offset_0_alias, 0, 64
	.other		__nv_reservedSMEM_offset_0_alias,@"STO_CUDA_RESERVED_SHARED STV_DEFAULT"
__nv_reservedSMEM_offset_0_alias:
	.zero		0
	.zero		64


//--------------------- .nv.constant0._Z17waveLensPropagateP6float2iifffff --------------------------
	.section	.nv.constant0._Z17waveLensPropagateP6float2iifffff,"a",@progbits
	.sectionflags	@""
	.align	4
.nv.constant0._Z17waveLensPropagateP6float2iifffff:
	.zero		932


//--------------------- .nv.constant0._Z18waveSpacePropagateP6float2iifff --------------------------
	.section	.nv.constant0._Z18waveSpacePropagateP6float2iifff,"a",@progbits
	.sectionflags	@""
	.align	4
.nv.constant0._Z18waveSpacePropagateP6float2iifff:
	.zero		924


//--------------------- .nv.constant0._Z17waveSliceTransmitP6float2Pfiff --------------------------
	.section	.nv.constant0._Z17waveSliceTransmitP6float2Pfiff,"a",@progbits
	.sectionflags	@""
	.align	4
.nv.constant0._Z17waveSliceTransmitP6float2Pfiff:
	.zero		924


//--------------------- SYMBOLS --------------------------

	.type		.nv.reservedSmem.offset0,@object
	.size		.nv.reservedSmem.offset0,0x4
